//
// Generated by NVIDIA NVVM Compiler
//
// Compiler Build ID: CL-36424714
// Cuda compilation tools, release 13.0, V13.0.88
// Based on NVVM 20.0.0
//

.version 9.0
.target sm_100
.address_size 64

	// .globl	_Z17gaussianBlurWidthPhS_iiii
.const .align 4 .b8 MASK[8];
// _ZZ17gaussianBlurWidthPhS_iiiiE3red has been demoted
// _ZZ17gaussianBlurWidthPhS_iiiiE5green has been demoted
// _ZZ17gaussianBlurWidthPhS_iiiiE4blue has been demoted
// _ZZ18gaussianBlurHeightPhS_iiiiE3red has been demoted
// _ZZ18gaussianBlurHeightPhS_iiiiE5green has been demoted
// _ZZ18gaussianBlurHeightPhS_iiiiE4blue has been demoted

.visible .entry _Z17gaussianBlurWidthPhS_iiii(
	.param .u64 .ptr .align 1 _Z17gaussianBlurWidthPhS_iiii_param_0,
	.param .u64 .ptr .align 1 _Z17gaussianBlurWidthPhS_iiii_param_1,
	.param .u32 _Z17gaussianBlurWidthPhS_iiii_param_2,
	.param .u32 _Z17gaussianBlurWidthPhS_iiii_param_3,
	.param .u32 _Z17gaussianBlurWidthPhS_iiii_param_4,
	.param .u32 _Z17gaussianBlurWidthPhS_iiii_param_5
)
{
	.reg .pred 	%p<14>;
	.reg .b16 	%rs<55>;
	.reg .b32 	%r<117>;
	.reg .b32 	%f<139>;
	.reg .b64 	%rd<47>;
	// demoted variable
	.shared .align 1 .b8 _ZZ17gaussianBlurWidthPhS_iiiiE3red[1026];
	// demoted variable
	.shared .align 1 .b8 _ZZ17gaussianBlurWidthPhS_iiiiE5green[1026];
	// demoted variable
	.shared .align 1 .b8 _ZZ17gaussianBlurWidthPhS_iiiiE4blue[1026];
	ld.param.u64 	%rd4, [_Z17gaussianBlurWidthPhS_iiii_param_0];
	ld.param.u64 	%rd3, [_Z17gaussianBlurWidthPhS_iiii_param_1];
	ld.param.u32 	%r21, [_Z17gaussianBlurWidthPhS_iiii_param_2];
	ld.param.u32 	%r24, [_Z17gaussianBlurWidthPhS_iiii_param_3];
	ld.param.u32 	%r22, [_Z17gaussianBlurWidthPhS_iiii_param_4];
	ld.param.u32 	%r23, [_Z17gaussianBlurWidthPhS_iiii_param_5];
	cvta.to.global.u64 	%rd1, %rd4;
	mov.u32 	%r1, %tid.x;
	add.s32 	%r2, %r23, %r1;
	setp.ge.s32 	%p1, %r1, %r21;
	mov.u32 	%r3, %ctaid.x;
	setp.ge.u32 	%p2, %r3, %r24;
	or.pred  	%p3, %p1, %p2;
	@%p3 bra 	$L__BB0_19;
	mad.lo.s32 	%r4, %r21, %r3, %r1;
	mul.lo.s32 	%r5, %r22, %r4;
	cvt.s64.s32 	%rd5, %r5;
	add.s64 	%rd2, %rd1, %rd5;
	ld.global.u8 	%rs1, [%rd2];
	ld.global.u8 	%rs2, [%rd2+1];
	ld.global.u8 	%rs3, [%rd2+2];
	mov.u32 	%r25, _ZZ17gaussianBlurWidthPhS_iiiiE4blue;
	add.s32 	%r6, %r25, %r2;
	st.shared.u8 	[%r6], %rs1;
	mov.u32 	%r26, _ZZ17gaussianBlurWidthPhS_iiiiE5green;
	add.s32 	%r7, %r26, %r2;
	st.shared.u8 	[%r7], %rs2;
	mov.u32 	%r27, _ZZ17gaussianBlurWidthPhS_iiiiE3red;
	add.s32 	%r8, %r27, %r2;
	st.shared.u8 	[%r8], %rs3;
	shl.b32 	%r9, %r23, 1;
	setp.ge.s32 	%p4, %r2, %r9;
	@%p4 bra 	$L__BB0_5;
	cvt.u32.u16 	%r28, %rs3;
	and.b32  	%r29, %r28, 255;
	sub.s32 	%r30, %r4, %r29;
	mul.lo.s32 	%r10, %r30, %r22;
	setp.gt.s32 	%p5, %r10, -1;
	@%p5 bra 	$L__BB0_4;
	not.b32 	%r37, %r2;
	add.s32 	%r38, %r9, %r37;
	add.s32 	%r40, %r25, %r38;
	st.shared.u8 	[%r40], %rs1;
	add.s32 	%r42, %r26, %r38;
	st.shared.u8 	[%r42], %rs2;
	add.s32 	%r44, %r27, %r38;
	st.shared.u8 	[%r44], %rs3;
	bra.uni 	$L__BB0_5;
$L__BB0_4:
	cvt.u64.u32 	%rd6, %r10;
	add.s64 	%rd7, %rd1, %rd6;
	ld.global.u8 	%rs4, [%rd7];
	ld.global.u8 	%rs5, [%rd7+1];
	ld.global.u8 	%rs6, [%rd7+2];
	add.s32 	%r32, %r25, %r1;
	st.shared.u8 	[%r32], %rs4;
	add.s32 	%r34, %r26, %r1;
	st.shared.u8 	[%r34+1], %rs5;
	add.s32 	%r36, %r27, %r1;
	st.shared.u8 	[%r36+2], %rs6;
$L__BB0_5:
	mov.u32 	%r45, %ntid.x;
	setp.lt.u32 	%p6, %r2, %r45;
	@%p6 bra 	$L__BB0_9;
	mul.lo.s32 	%r11, %r23, %r22;
	add.s32 	%r46, %r11, %r5;
	setp.lt.s32 	%p7, %r46, %r21;
	@%p7 bra 	$L__BB0_8;
	not.b32 	%r47, %r2;
	add.s32 	%r48, %r23, %r21;
	shl.b32 	%r49, %r48, 1;
	add.s32 	%r50, %r49, %r47;
	add.s32 	%r52, %r25, %r50;
	st.shared.u8 	[%r52], %rs1;
	add.s32 	%r54, %r26, %r50;
	st.shared.u8 	[%r54], %rs2;
	add.s32 	%r56, %r27, %r50;
	st.shared.u8 	[%r56], %rs3;
	bra.uni 	$L__BB0_9;
$L__BB0_8:
	cvt.s64.s32 	%rd8, %r11;
	add.s64 	%rd9, %rd2, %rd8;
	ld.global.u8 	%rs7, [%rd9];
	ld.global.u8 	%rs8, [%rd9+1];
	ld.global.u8 	%rs9, [%rd9+2];
	add.s32 	%r57, %r6, %r23;
	st.shared.u8 	[%r57], %rs7;
	add.s32 	%r58, %r7, %r23;
	st.shared.u8 	[%r58+1], %rs8;
	add.s32 	%r59, %r8, %r23;
	st.shared.u8 	[%r59+2], %rs9;
$L__BB0_9:
	bar.sync 	0;
	setp.lt.s32 	%p8, %r23, 0;
	mov.f32 	%f136, 0f00000000;
	mov.f32 	%f137, %f136;
	mov.f32 	%f138, %f136;
	@%p8 bra 	$L__BB0_18;
	neg.s32 	%r114, %r23;
	setp.lt.u32 	%p9, %r23, 4;
	mov.f32 	%f127, 0f00000000;
	mov.f32 	%f128, %f127;
	mov.f32 	%f129, %f127;
	@%p9 bra 	$L__BB0_13;
	add.s32 	%r60, %r9, 1;
	and.b32  	%r13, %r60, -8;
	mov.f32 	%f127, 0f00000000;
	mov.u64 	%rd11, MASK;
$L__BB0_12:
	.pragma "nounroll";
	sub.s32 	%r61, %r114, %r23;
	shl.b32 	%r62, %r61, 1;
	shr.s32 	%r63, %r62, 1;
	mul.wide.s32 	%rd10, %r63, 4;
	add.s64 	%rd12, %rd11, %rd10;
	ld.const.f32 	%f31, [%rd12];
	add.s32 	%r64, %r8, %r114;
	ld.shared.u8 	%rs10, [%r64];
	cvt.rn.f32.u16 	%f32, %rs10;
	fma.rn.f32 	%f33, %f31, %f32, %f129;
	add.s32 	%r65, %r7, %r114;
	ld.shared.u8 	%rs11, [%r65];
	cvt.rn.f32.u16 	%f34, %rs11;
	fma.rn.f32 	%f35, %f31, %f34, %f128;
	add.s32 	%r66, %r6, %r114;
	ld.shared.u8 	%rs12, [%r66];
	cvt.rn.f32.u16 	%f36, %rs12;
	fma.rn.f32 	%f37, %f31, %f36, %f127;
	add.s32 	%r67, %r62, 2;
	shr.s32 	%r68, %r67, 1;
	mul.wide.s32 	%rd13, %r68, 4;
	add.s64 	%rd14, %rd11, %rd13;
	ld.const.f32 	%f38, [%rd14];
	ld.shared.u8 	%rs13, [%r64+1];
	cvt.rn.f32.u16 	%f39, %rs13;
	fma.rn.f32 	%f40, %f38, %f39, %f33;
	ld.shared.u8 	%rs14, [%r65+1];
	cvt.rn.f32.u16 	%f41, %rs14;
	fma.rn.f32 	%f42, %f38, %f41, %f35;
	ld.shared.u8 	%rs15, [%r66+1];
	cvt.rn.f32.u16 	%f43, %rs15;
	fma.rn.f32 	%f44, %f38, %f43, %f37;
	add.s32 	%r69, %r62, 4;
	shr.s32 	%r70, %r69, 1;
	mul.wide.s32 	%rd15, %r70, 4;
	add.s64 	%rd16, %rd11, %rd15;
	ld.const.f32 	%f45, [%rd16];
	ld.shared.u8 	%rs16, [%r64+2];
	cvt.rn.f32.u16 	%f46, %rs16;
	fma.rn.f32 	%f47, %f45, %f46, %f40;
	ld.shared.u8 	%rs17, [%r65+2];
	cvt.rn.f32.u16 	%f48, %rs17;
	fma.rn.f32 	%f49, %f45, %f48, %f42;
	ld.shared.u8 	%rs18, [%r66+2];
	cvt.rn.f32.u16 	%f50, %rs18;
	fma.rn.f32 	%f51, %f45, %f50, %f44;
	add.s32 	%r71, %r62, 6;
	shr.s32 	%r72, %r71, 1;
	mul.wide.s32 	%rd17, %r72, 4;
	add.s64 	%rd18, %rd11, %rd17;
	ld.const.f32 	%f52, [%rd18];
	ld.shared.u8 	%rs19, [%r64+3];
	cvt.rn.f32.u16 	%f53, %rs19;
	fma.rn.f32 	%f54, %f52, %f53, %f47;
	ld.shared.u8 	%rs20, [%r65+3];
	cvt.rn.f32.u16 	%f55, %rs20;
	fma.rn.f32 	%f56, %f52, %f55, %f49;
	ld.shared.u8 	%rs21, [%r66+3];
	cvt.rn.f32.u16 	%f57, %rs21;
	fma.rn.f32 	%f58, %f52, %f57, %f51;
	add.s32 	%r73, %r62, 8;
	shr.s32 	%r74, %r73, 1;
	mul.wide.s32 	%rd19, %r74, 4;
	add.s64 	%rd20, %rd11, %rd19;
	ld.const.f32 	%f59, [%rd20];
	ld.shared.u8 	%rs22, [%r64+4];
	cvt.rn.f32.u16 	%f60, %rs22;
	fma.rn.f32 	%f61, %f59, %f60, %f54;
	ld.shared.u8 	%rs23, [%r65+4];
	cvt.rn.f32.u16 	%f62, %rs23;
	fma.rn.f32 	%f63, %f59, %f62, %f56;
	ld.shared.u8 	%rs24, [%r66+4];
	cvt.rn.f32.u16 	%f64, %rs24;
	fma.rn.f32 	%f65, %f59, %f64, %f58;
	add.s32 	%r75, %r62, 10;
	shr.s32 	%r76, %r75, 1;
	mul.wide.s32 	%rd21, %r76, 4;
	add.s64 	%rd22, %rd11, %rd21;
	ld.const.f32 	%f66, [%rd22];
	ld.shared.u8 	%rs25, [%r64+5];
	cvt.rn.f32.u16 	%f67, %rs25;
	fma.rn.f32 	%f68, %f66, %f67, %f61;
	ld.shared.u8 	%rs26, [%r65+5];
	cvt.rn.f32.u16 	%f69, %rs26;
	fma.rn.f32 	%f70, %f66, %f69, %f63;
	ld.shared.u8 	%rs27, [%r66+5];
	cvt.rn.f32.u16 	%f71, %rs27;
	fma.rn.f32 	%f72, %f66, %f71, %f65;
	add.s32 	%r77, %r62, 12;
	shr.s32 	%r78, %r77, 1;
	mul.wide.s32 	%rd23, %r78, 4;
	add.s64 	%rd24, %rd11, %rd23;
	ld.const.f32 	%f73, [%rd24];
	ld.shared.u8 	%rs28, [%r64+6];
	cvt.rn.f32.u16 	%f74, %rs28;
	fma.rn.f32 	%f75, %f73, %f74, %f68;
	ld.shared.u8 	%rs29, [%r65+6];
	cvt.rn.f32.u16 	%f76, %rs29;
	fma.rn.f32 	%f77, %f73, %f76, %f70;
	ld.shared.u8 	%rs30, [%r66+6];
	cvt.rn.f32.u16 	%f78, %rs30;
	fma.rn.f32 	%f79, %f73, %f78, %f72;
	add.s32 	%r79, %r62, 14;
	shr.s32 	%r80, %r79, 1;
	mul.wide.s32 	%rd25, %r80, 4;
	add.s64 	%rd26, %rd11, %rd25;
	ld.const.f32 	%f80, [%rd26];
	ld.shared.u8 	%rs31, [%r64+7];
	cvt.rn.f32.u16 	%f81, %rs31;
	fma.rn.f32 	%f129, %f80, %f81, %f75;
	ld.shared.u8 	%rs32, [%r65+7];
	cvt.rn.f32.u16 	%f82, %rs32;
	fma.rn.f32 	%f128, %f80, %f82, %f77;
	ld.shared.u8 	%rs33, [%r66+7];
	cvt.rn.f32.u16 	%f83, %rs33;
	fma.rn.f32 	%f127, %f80, %f83, %f79;
	add.s32 	%r114, %r114, 8;
	add.s32 	%r81, %r114, %r23;
	setp.ne.s32 	%p10, %r81, %r13;
	@%p10 bra 	$L__BB0_12;
$L__BB0_13:
	and.b32  	%r82, %r9, 6;
	setp.lt.u32 	%p11, %r82, 3;
	@%p11 bra 	$L__BB0_15;
	sub.s32 	%r83, %r114, %r23;
	shl.b32 	%r84, %r83, 1;
	shr.s32 	%r85, %r84, 1;
	mul.wide.s32 	%rd27, %r85, 4;
	mov.u64 	%rd28, MASK;
	add.s64 	%rd29, %rd28, %rd27;
	ld.const.f32 	%f84, [%rd29];
	add.s32 	%r86, %r8, %r114;
	ld.shared.u8 	%rs34, [%r86];
	cvt.rn.f32.u16 	%f85, %rs34;
	fma.rn.f32 	%f86, %f84, %f85, %f129;
	add.s32 	%r87, %r7, %r114;
	ld.shared.u8 	%rs35, [%r87];
	cvt.rn.f32.u16 	%f87, %rs35;
	fma.rn.f32 	%f88, %f84, %f87, %f128;
	add.s32 	%r88, %r6, %r114;
	ld.shared.u8 	%rs36, [%r88];
	cvt.rn.f32.u16 	%f89, %rs36;
	fma.rn.f32 	%f90, %f84, %f89, %f127;
	add.s32 	%r89, %r84, 2;
	shr.s32 	%r90, %r89, 1;
	mul.wide.s32 	%rd30, %r90, 4;
	add.s64 	%rd31, %rd28, %rd30;
	ld.const.f32 	%f91, [%rd31];
	ld.shared.u8 	%rs37, [%r86+1];
	cvt.rn.f32.u16 	%f92, %rs37;
	fma.rn.f32 	%f93, %f91, %f92, %f86;
	ld.shared.u8 	%rs38, [%r87+1];
	cvt.rn.f32.u16 	%f94, %rs38;
	fma.rn.f32 	%f95, %f91, %f94, %f88;
	ld.shared.u8 	%rs39, [%r88+1];
	cvt.rn.f32.u16 	%f96, %rs39;
	fma.rn.f32 	%f97, %f91, %f96, %f90;
	add.s32 	%r91, %r84, 4;
	shr.s32 	%r92, %r91, 1;
	mul.wide.s32 	%rd32, %r92, 4;
	add.s64 	%rd33, %rd28, %rd32;
	ld.const.f32 	%f98, [%rd33];
	ld.shared.u8 	%rs40, [%r86+2];
	cvt.rn.f32.u16 	%f99, %rs40;
	fma.rn.f32 	%f100, %f98, %f99, %f93;
	ld.shared.u8 	%rs41, [%r87+2];
	cvt.rn.f32.u16 	%f101, %rs41;
	fma.rn.f32 	%f102, %f98, %f101, %f95;
	ld.shared.u8 	%rs42, [%r88+2];
	cvt.rn.f32.u16 	%f103, %rs42;
	fma.rn.f32 	%f104, %f98, %f103, %f97;
	add.s32 	%r93, %r84, 6;
	shr.s32 	%r94, %r93, 1;
	mul.wide.s32 	%rd34, %r94, 4;
	add.s64 	%rd35, %rd28, %rd34;
	ld.const.f32 	%f105, [%rd35];
	ld.shared.u8 	%rs43, [%r86+3];
	cvt.rn.f32.u16 	%f106, %rs43;
	fma.rn.f32 	%f129, %f105, %f106, %f100;
	ld.shared.u8 	%rs44, [%r87+3];
	cvt.rn.f32.u16 	%f107, %rs44;
	fma.rn.f32 	%f128, %f105, %f107, %f102;
	ld.shared.u8 	%rs45, [%r88+3];
	cvt.rn.f32.u16 	%f108, %rs45;
	fma.rn.f32 	%f127, %f105, %f108, %f104;
	add.s32 	%r114, %r114, 4;
$L__BB0_15:
	and.b32  	%r95, %r23, 1;
	setp.eq.b32 	%p12, %r95, 1;
	not.pred 	%p13, %p12;
	@%p13 bra 	$L__BB0_17;
	sub.s32 	%r96, %r114, %r23;
	shl.b32 	%r97, %r96, 1;
	shr.s32 	%r98, %r97, 1;
	mul.wide.s32 	%rd36, %r98, 4;
	mov.u64 	%rd37, MASK;
	add.s64 	%rd38, %rd37, %rd36;
	ld.const.f32 	%f109, [%rd38];
	add.s32 	%r99, %r8, %r114;
	ld.shared.u8 	%rs46, [%r99];
	cvt.rn.f32.u16 	%f110, %rs46;
	fma.rn.f32 	%f111, %f109, %f110, %f129;
	add.s32 	%r100, %r7, %r114;
	ld.shared.u8 	%rs47, [%r100];
	cvt.rn.f32.u16 	%f112, %rs47;
	fma.rn.f32 	%f113, %f109, %f112, %f128;
	add.s32 	%r101, %r6, %r114;
	ld.shared.u8 	%rs48, [%r101];
	cvt.rn.f32.u16 	%f114, %rs48;
	fma.rn.f32 	%f115, %f109, %f114, %f127;
	add.s32 	%r102, %r97, 2;
	shr.s32 	%r103, %r102, 1;
	mul.wide.s32 	%rd39, %r103, 4;
	add.s64 	%rd40, %rd37, %rd39;
	ld.const.f32 	%f116, [%rd40];
	ld.shared.u8 	%rs49, [%r99+1];
	cvt.rn.f32.u16 	%f117, %rs49;
	fma.rn.f32 	%f129, %f116, %f117, %f111;
	ld.shared.u8 	%rs50, [%r100+1];
	cvt.rn.f32.u16 	%f118, %rs50;
	fma.rn.f32 	%f128, %f116, %f118, %f113;
	ld.shared.u8 	%rs51, [%r101+1];
	cvt.rn.f32.u16 	%f119, %rs51;
	fma.rn.f32 	%f127, %f116, %f119, %f115;
	add.s32 	%r114, %r114, 2;
$L__BB0_17:
	sub.s32 	%r104, %r114, %r23;
	shl.b32 	%r105, %r104, 1;
	shr.s32 	%r106, %r105, 1;
	mul.wide.s32 	%rd41, %r106, 4;
	mov.u64 	%rd42, MASK;
	add.s64 	%rd43, %rd42, %rd41;
	ld.const.f32 	%f120, [%rd43];
	add.s32 	%r107, %r8, %r114;
	ld.shared.u8 	%rs52, [%r107];
	cvt.rn.f32.u16 	%f121, %rs52;
	fma.rn.f32 	%f136, %f120, %f121, %f129;
	add.s32 	%r108, %r7, %r114;
	ld.shared.u8 	%rs53, [%r108];
	cvt.rn.f32.u16 	%f122, %rs53;
	fma.rn.f32 	%f137, %f120, %f122, %f128;
	add.s32 	%r109, %r6, %r114;
	ld.shared.u8 	%rs54, [%r109];
	cvt.rn.f32.u16 	%f123, %rs54;
	fma.rn.f32 	%f138, %f120, %f123, %f127;
$L__BB0_18:
	cvt.rzi.u32.f32 	%r110, %f138;
	cvta.to.global.u64 	%rd45, %rd3;
	add.s64 	%rd46, %rd45, %rd5;
	st.global.u8 	[%rd46], %r110;
	cvt.rzi.u32.f32 	%r111, %f137;
	st.global.u8 	[%rd46+1], %r111;
	cvt.rzi.u32.f32 	%r112, %f136;
	st.global.u8 	[%rd46+2], %r112;
$L__BB0_19:
	ret;

}
	// .globl	_Z18gaussianBlurHeightPhS_iiii
.visible .entry _Z18gaussianBlurHeightPhS_iiii(
	.param .u64 .ptr .align 1 _Z18gaussianBlurHeightPhS_iiii_param_0,
	.param .u64 .ptr .align 1 _Z18gaussianBlurHeightPhS_iiii_param_1,
	.param .u32 _Z18gaussianBlurHeightPhS_iiii_param_2,
	.param .u32 _Z18gaussianBlurHeightPhS_iiii_param_3,
	.param .u32 _Z18gaussianBlurHeightPhS_iiii_param_4,
	.param .u32 _Z18gaussianBlurHeightPhS_iiii_param_5
)
{
	.reg .pred 	%p<14>;
	.reg .b16 	%rs<55>;
	.reg .b32 	%r<117>;
	.reg .b32 	%f<139>;
	.reg .b64 	%rd<47>;
	// demoted variable
	.shared .align 1 .b8 _ZZ18gaussianBlurHeightPhS_iiiiE3red[1026];
	// demoted variable
	.shared .align 1 .b8 _ZZ18gaussianBlurHeightPhS_iiiiE5green[1026];
	// demoted variable
	.shared .align 1 .b8 _ZZ18gaussianBlurHeightPhS_iiiiE4blue[1026];
	ld.param.u64 	%rd4, [_Z18gaussianBlurHeightPhS_iiii_param_0];
	ld.param.u64 	%rd3, [_Z18gaussianBlurHeightPhS_iiii_param_1];
	ld.param.u32 	%r21, [_Z18gaussianBlurHeightPhS_iiii_param_2];
	ld.param.u32 	%r22, [_Z18gaussianBlurHeightPhS_iiii_param_3];
	ld.param.u32 	%r23, [_Z18gaussianBlurHeightPhS_iiii_param_4];
	ld.param.u32 	%r24, [_Z18gaussianBlurHeightPhS_iiii_param_5];
	cvta.to.global.u64 	%rd1, %rd4;
	mov.u32 	%r1, %tid.x;
	add.s32 	%r2, %r24, %r1;
	setp.ge.s32 	%p1, %r1, %r22;
	mov.u32 	%r3, %ctaid.x;
	setp.ge.u32 	%p2, %r3, %r21;
	or.pred  	%p3, %p2, %p1;
	@%p3 bra 	$L__BB1_19;
	mad.lo.s32 	%r4, %r21, %r1, %r3;
	mul.lo.s32 	%r5, %r23, %r4;
	cvt.s64.s32 	%rd5, %r5;
	add.s64 	%rd2, %rd1, %rd5;
	ld.global.u8 	%rs1, [%rd2];
	ld.global.u8 	%rs2, [%rd2+1];
	ld.global.u8 	%rs3, [%rd2+2];
	mov.u32 	%r25, _ZZ18gaussianBlurHeightPhS_iiiiE4blue;
	add.s32 	%r6, %r25, %r2;
	st.shared.u8 	[%r6], %rs1;
	mov.u32 	%r26, _ZZ18gaussianBlurHeightPhS_iiiiE5green;
	add.s32 	%r7, %r26, %r2;
	st.shared.u8 	[%r7], %rs2;
	mov.u32 	%r27, _ZZ18gaussianBlurHeightPhS_iiiiE3red;
	add.s32 	%r8, %r27, %r2;
	st.shared.u8 	[%r8], %rs3;
	shl.b32 	%r9, %r24, 1;
	setp.ge.s32 	%p4, %r2, %r9;
	@%p4 bra 	$L__BB1_5;
	mul.lo.s32 	%r28, %r24, %r21;
	sub.s32 	%r29, %r4, %r28;
	mul.lo.s32 	%r10, %r29, %r23;
	setp.gt.s32 	%p5, %r10, -1;
	@%p5 bra 	$L__BB1_4;
	not.b32 	%r36, %r2;
	add.s32 	%r37, %r9, %r36;
	add.s32 	%r39, %r25, %r37;
	st.shared.u8 	[%r39], %rs1;
	add.s32 	%r41, %r26, %r37;
	st.shared.u8 	[%r41], %rs2;
	add.s32 	%r43, %r27, %r37;
	st.shared.u8 	[%r43], %rs3;
	bra.uni 	$L__BB1_5;
$L__BB1_4:
	cvt.u64.u32 	%rd6, %r10;
	add.s64 	%rd7, %rd1, %rd6;
	ld.global.u8 	%rs4, [%rd7];
	ld.global.u8 	%rs5, [%rd7+1];
	ld.global.u8 	%rs6, [%rd7+2];
	add.s32 	%r31, %r25, %r1;
	st.shared.u8 	[%r31], %rs4;
	add.s32 	%r33, %r26, %r1;
	st.shared.u8 	[%r33+1], %rs5;
	add.s32 	%r35, %r27, %r1;
	st.shared.u8 	[%r35+2], %rs6;
$L__BB1_5:
	mov.u32 	%r44, %ntid.x;
	setp.lt.u32 	%p6, %r2, %r44;
	@%p6 bra 	$L__BB1_9;
	mul.lo.s32 	%r45, %r23, %r21;
	mul.lo.s32 	%r11, %r45, %r24;
	add.s32 	%r46, %r11, %r5;
	setp.lt.s32 	%p7, %r46, %r22;
	@%p7 bra 	$L__BB1_8;
	not.b32 	%r47, %r2;
	add.s32 	%r48, %r24, %r22;
	shl.b32 	%r49, %r48, 1;
	add.s32 	%r50, %r49, %r47;
	add.s32 	%r52, %r25, %r50;
	st.shared.u8 	[%r52], %rs1;
	add.s32 	%r54, %r26, %r50;
	st.shared.u8 	[%r54], %rs2;
	add.s32 	%r56, %r27, %r50;
	st.shared.u8 	[%r56], %rs3;
	bra.uni 	$L__BB1_9;
$L__BB1_8:
	cvt.s64.s32 	%rd8, %r11;
	add.s64 	%rd9, %rd2, %rd8;
	ld.global.u8 	%rs7, [%rd9];
	ld.global.u8 	%rs8, [%rd9+1];
	ld.global.u8 	%rs9, [%rd9+2];
	add.s32 	%r57, %r6, %r24;
	st.shared.u8 	[%r57], %rs7;
	add.s32 	%r58, %r7, %r24;
	st.shared.u8 	[%r58+1], %rs8;
	add.s32 	%r59, %r8, %r24;
	st.shared.u8 	[%r59+2], %rs9;
$L__BB1_9:
	bar.sync 	0;
	setp.lt.s32 	%p8, %r24, 0;
	mov.f32 	%f136, 0f00000000;
	mov.f32 	%f137, %f136;
	mov.f32 	%f138, %f136;
	@%p8 bra 	$L__BB1_18;
	neg.s32 	%r114, %r24;
	setp.lt.u32 	%p9, %r24, 4;
	mov.f32 	%f127, 0f00000000;
	mov.f32 	%f128, %f127;
	mov.f32 	%f129, %f127;
	@%p9 bra 	$L__BB1_13;
	add.s32 	%r60, %r9, 1;
	and.b32  	%r13, %r60, -8;
	mov.f32 	%f127, 0f00000000;
	mov.u64 	%rd11, MASK;
$L__BB1_12:
	.pragma "nounroll";
	sub.s32 	%r61, %r114, %r24;
	shl.b32 	%r62, %r61, 1;
	shr.s32 	%r63, %r62, 1;
	mul.wide.s32 	%rd10, %r63, 4;
	add.s64 	%rd12, %rd11, %rd10;
	ld.const.f32 	%f31, [%rd12];
	add.s32 	%r64, %r8, %r114;
	ld.shared.u8 	%rs10, [%r64];
	cvt.rn.f32.u16 	%f32, %rs10;
	fma.rn.f32 	%f33, %f31, %f32, %f129;
	add.s32 	%r65, %r7, %r114;
	ld.shared.u8 	%rs11, [%r65];
	cvt.rn.f32.u16 	%f34, %rs11;
	fma.rn.f32 	%f35, %f31, %f34, %f128;
	add.s32 	%r66, %r6, %r114;
	ld.shared.u8 	%rs12, [%r66];
	cvt.rn.f32.u16 	%f36, %rs12;
	fma.rn.f32 	%f37, %f31, %f36, %f127;
	add.s32 	%r67, %r62, 2;
	shr.s32 	%r68, %r67, 1;
	mul.wide.s32 	%rd13, %r68, 4;
	add.s64 	%rd14, %rd11, %rd13;
	ld.const.f32 	%f38, [%rd14];
	ld.shared.u8 	%rs13, [%r64+1];
	cvt.rn.f32.u16 	%f39, %rs13;
	fma.rn.f32 	%f40, %f38, %f39, %f33;
	ld.shared.u8 	%rs14, [%r65+1];
	cvt.rn.f32.u16 	%f41, %rs14;
	fma.rn.f32 	%f42, %f38, %f41, %f35;
	ld.shared.u8 	%rs15, [%r66+1];
	cvt.rn.f32.u16 	%f43, %rs15;
	fma.rn.f32 	%f44, %f38, %f43, %f37;
	add.s32 	%r69, %r62, 4;
	shr.s32 	%r70, %r69, 1;
	mul.wide.s32 	%rd15, %r70, 4;
	add.s64 	%rd16, %rd11, %rd15;
	ld.const.f32 	%f45, [%rd16];
	ld.shared.u8 	%rs16, [%r64+2];
	cvt.rn.f32.u16 	%f46, %rs16;
	fma.rn.f32 	%f47, %f45, %f46, %f40;
	ld.shared.u8 	%rs17, [%r65+2];
	cvt.rn.f32.u16 	%f48, %rs17;
	fma.rn.f32 	%f49, %f45, %f48, %f42;
	ld.shared.u8 	%rs18, [%r66+2];
	cvt.rn.f32.u16 	%f50, %rs18;
	fma.rn.f32 	%f51, %f45, %f50, %f44;
	add.s32 	%r71, %r62, 6;
	shr.s32 	%r72, %r71, 1;
	mul.wide.s32 	%rd17, %r72, 4;
	add.s64 	%rd18, %rd11, %rd17;
	ld.const.f32 	%f52, [%rd18];
	ld.shared.u8 	%rs19, [%r64+3];
	cvt.rn.f32.u16 	%f53, %rs19;
	fma.rn.f32 	%f54, %f52, %f53, %f47;
	ld.shared.u8 	%rs20, [%r65+3];
	cvt.rn.f32.u16 	%f55, %rs20;
	fma.rn.f32 	%f56, %f52, %f55, %f49;
	ld.shared.u8 	%rs21, [%r66+3];
	cvt.rn.f32.u16 	%f57, %rs21;
	fma.rn.f32 	%f58, %f52, %f57, %f51;
	add.s32 	%r73, %r62, 8;
	shr.s32 	%r74, %r73, 1;
	mul.wide.s32 	%rd19, %r74, 4;
	add.s64 	%rd20, %rd11, %rd19;
	ld.const.f32 	%f59, [%rd20];
	ld.shared.u8 	%rs22, [%r64+4];
	cvt.rn.f32.u16 	%f60, %rs22;
	fma.rn.f32 	%f61, %f59, %f60, %f54;
	ld.shared.u8 	%rs23, [%r65+4];
	cvt.rn.f32.u16 	%f62, %rs23;
	fma.rn.f32 	%f63, %f59, %f62, %f56;
	ld.shared.u8 	%rs24, [%r66+4];
	cvt.rn.f32.u16 	%f64, %rs24;
	fma.rn.f32 	%f65, %f59, %f64, %f58;
	add.s32 	%r75, %r62, 10;
	shr.s32 	%r76, %r75, 1;
	mul.wide.s32 	%rd21, %r76, 4;
	add.s64 	%rd22, %rd11, %rd21;
	ld.const.f32 	%f66, [%rd22];
	ld.shared.u8 	%rs25, [%r64+5];
	cvt.rn.f32.u16 	%f67, %rs25;
	fma.rn.f32 	%f68, %f66, %f67, %f61;
	ld.shared.u8 	%rs26, [%r65+5];
	cvt.rn.f32.u16 	%f69, %rs26;
	fma.rn.f32 	%f70, %f66, %f69, %f63;
	ld.shared.u8 	%rs27, [%r66+5];
	cvt.rn.f32.u16 	%f71, %rs27;
	fma.rn.f32 	%f72, %f66, %f71, %f65;
	add.s32 	%r77, %r62, 12;
	shr.s32 	%r78, %r77, 1;
	mul.wide.s32 	%rd23, %r78, 4;
	add.s64 	%rd24, %rd11, %rd23;
	ld.const.f32 	%f73, [%rd24];
	ld.shared.u8 	%rs28, [%r64+6];
	cvt.rn.f32.u16 	%f74, %rs28;
	fma.rn.f32 	%f75, %f73, %f74, %f68;
	ld.shared.u8 	%rs29, [%r65+6];
	cvt.rn.f32.u16 	%f76, %rs29;
	fma.rn.f32 	%f77, %f73, %f76, %f70;
	ld.shared.u8 	%rs30, [%r66+6];
	cvt.rn.f32.u16 	%f78, %rs30;
	fma.rn.f32 	%f79, %f73, %f78, %f72;
	add.s32 	%r79, %r62, 14;
	shr.s32 	%r80, %r79, 1;
	mul.wide.s32 	%rd25, %r80, 4;
	add.s64 	%rd26, %rd11, %rd25;
	ld.const.f32 	%f80, [%rd26];
	ld.shared.u8 	%rs31, [%r64+7];
	cvt.rn.f32.u16 	%f81, %rs31;
	fma.rn.f32 	%f129, %f80, %f81, %f75;
	ld.shared.u8 	%rs32, [%r65+7];
	cvt.rn.f32.u16 	%f82, %rs32;
	fma.rn.f32 	%f128, %f80, %f82, %f77;
	ld.shared.u8 	%rs33, [%r66+7];
	cvt.rn.f32.u16 	%f83, %rs33;
	fma.rn.f32 	%f127, %f80, %f83, %f79;
	add.s32 	%r114, %r114, 8;
	add.s32 	%r81, %r114, %r24;
	setp.ne.s32 	%p10, %r81, %r13;
	@%p10 bra 	$L__BB1_12;
$L__BB1_13:
	and.b32  	%r82, %r9, 6;
	setp.lt.u32 	%p11, %r82, 3;
	@%p11 bra 	$L__BB1_15;
	sub.s32 	%r83, %r114, %r24;
	shl.b32 	%r84, %r83, 1;
	shr.s32 	%r85, %r84, 1;
	mul.wide.s32 	%rd27, %r85, 4;
	mov.u64 	%rd28, MASK;
	add.s64 	%rd29, %rd28, %rd27;
	ld.const.f32 	%f84, [%rd29];
	add.s32 	%r86, %r8, %r114;
	ld.shared.u8 	%rs34, [%r86];
	cvt.rn.f32.u16 	%f85, %rs34;
	fma.rn.f32 	%f86, %f84, %f85, %f129;
	add.s32 	%r87, %r7, %r114;
	ld.shared.u8 	%rs35, [%r87];
	cvt.rn.f32.u16 	%f87, %rs35;
	fma.rn.f32 	%f88, %f84, %f87, %f128;
	add.s32 	%r88, %r6, %r114;
	ld.shared.u8 	%rs36, [%r88];
	cvt.rn.f32.u16 	%f89, %rs36;
	fma.rn.f32 	%f90, %f84, %f89, %f127;
	add.s32 	%r89, %r84, 2;
	shr.s32 	%r90, %r89, 1;
	mul.wide.s32 	%rd30, %r90, 4;
	add.s64 	%rd31, %rd28, %rd30;
	ld.const.f32 	%f91, [%rd31];
	ld.shared.u8 	%rs37, [%r86+1];
	cvt.rn.f32.u16 	%f92, %rs37;
	fma.rn.f32 	%f93, %f91, %f92, %f86;
	ld.shared.u8 	%rs38, [%r87+1];
	cvt.rn.f32.u16 	%f94, %rs38;
	fma.rn.f32 	%f95, %f91, %f94, %f88;
	ld.shared.u8 	%rs39, [%r88+1];
	cvt.rn.f32.u16 	%f96, %rs39;
	fma.rn.f32 	%f97, %f91, %f96, %f90;
	add.s32 	%r91, %r84, 4;
	shr.s32 	%r92, %r91, 1;
	mul.wide.s32 	%rd32, %r92, 4;
	add.s64 	%rd33, %rd28, %rd32;
	ld.const.f32 	%f98, [%rd33];
	ld.shared.u8 	%rs40, [%r86+2];
	cvt.rn.f32.u16 	%f99, %rs40;
	fma.rn.f32 	%f100, %f98, %f99, %f93;
	ld.shared.u8 	%rs41, [%r87+2];
	cvt.rn.f32.u16 	%f101, %rs41;
	fma.rn.f32 	%f102, %f98, %f101, %f95;
	ld.shared.u8 	%rs42, [%r88+2];
	cvt.rn.f32.u16 	%f103, %rs42;
	fma.rn.f32 	%f104, %f98, %f103, %f97;
	add.s32 	%r93, %r84, 6;
	shr.s32 	%r94, %r93, 1;
	mul.wide.s32 	%rd34, %r94, 4;
	add.s64 	%rd35, %rd28, %rd34;
	ld.const.f32 	%f105, [%rd35];
	ld.shared.u8 	%rs43, [%r86+3];
	cvt.rn.f32.u16 	%f106, %rs43;
	fma.rn.f32 	%f129, %f105, %f106, %f100;
	ld.shared.u8 	%rs44, [%r87+3];
	cvt.rn.f32.u16 	%f107, %rs44;
	fma.rn.f32 	%f128, %f105, %f107, %f102;
	ld.shared.u8 	%rs45, [%r88+3];
	cvt.rn.f32.u16 	%f108, %rs45;
	fma.rn.f32 	%f127, %f105, %f108, %f104;
	add.s32 	%r114, %r114, 4;
$L__BB1_15:
	and.b32  	%r95, %r24, 1;
	setp.eq.b32 	%p12, %r95, 1;
	not.pred 	%p13, %p12;
	@%p13 bra 	$L__BB1_17;
	sub.s32 	%r96, %r114, %r24;
	shl.b32 	%r97, %r96, 1;
	shr.s32 	%r98, %r97, 1;
	mul.wide.s32 	%rd36, %r98, 4;
	mov.u64 	%rd37, MASK;
	add.s64 	%rd38, %rd37, %rd36;
	ld.const.f32 	%f109, [%rd38];
	add.s32 	%r99, %r8, %r114;
	ld.shared.u8 	%rs46, [%r99];
	cvt.rn.f32.u16 	%f110, %rs46;
	fma.rn.f32 	%f111, %f109, %f110, %f129;
	add.s32 	%r100, %r7, %r114;
	ld.shared.u8 	%rs47, [%r100];
	cvt.rn.f32.u16 	%f112, %rs47;
	fma.rn.f32 	%f113, %f109, %f112, %f128;
	add.s32 	%r101, %r6, %r114;
	ld.shared.u8 	%rs48, [%r101];
	cvt.rn.f32.u16 	%f114, %rs48;
	fma.rn.f32 	%f115, %f109, %f114, %f127;
	add.s32 	%r102, %r97, 2;
	shr.s32 	%r103, %r102, 1;
	mul.wide.s32 	%rd39, %r103, 4;
	add.s64 	%rd40, %rd37, %rd39;
	ld.const.f32 	%f116, [%rd40];
	ld.shared.u8 	%rs49, [%r99+1];
	cvt.rn.f32.u16 	%f117, %rs49;
	fma.rn.f32 	%f129, %f116, %f117, %f111;
	ld.shared.u8 	%rs50, [%r100+1];
	cvt.rn.f32.u16 	%f118, %rs50;
	fma.rn.f32 	%f128, %f116, %f118, %f113;
	ld.shared.u8 	%rs51, [%r101+1];
	cvt.rn.f32.u16 	%f119, %rs51;
	fma.rn.f32 	%f127, %f116, %f119, %f115;
	add.s32 	%r114, %r114, 2;
$L__BB1_17:
	sub.s32 	%r104, %r114, %r24;
	shl.b32 	%r105, %r104, 1;
	shr.s32 	%r106, %r105, 1;
	mul.wide.s32 	%rd41, %r106, 4;
	mov.u64 	%rd42, MASK;
	add.s64 	%rd43, %rd42, %rd41;
	ld.const.f32 	%f120, [%rd43];
	add.s32 	%r107, %r8, %r114;
	ld.shared.u8 	%rs52, [%r107];
	cvt.rn.f32.u16 	%f121, %rs52;
	fma.rn.f32 	%f136, %f120, %f121, %f129;
	add.s32 	%r108, %r7, %r114;
	ld.shared.u8 	%rs53, [%r108];
	cvt.rn.f32.u16 	%f122, %rs53;
	fma.rn.f32 	%f137, %f120, %f122, %f128;
	add.s32 	%r109, %r6, %r114;
	ld.shared.u8 	%rs54, [%r109];
	cvt.rn.f32.u16 	%f123, %rs54;
	fma.rn.f32 	%f138, %f120, %f123, %f127;
$L__BB1_18:
	cvt.rzi.u32.f32 	%r110, %f138;
	cvta.to.global.u64 	%rd45, %rd3;
	add.s64 	%rd46, %rd45, %rd5;
	st.global.u8 	[%rd46], %r110;
	cvt.rzi.u32.f32 	%r111, %f137;
	st.global.u8 	[%rd46+1], %r111;
	cvt.rzi.u32.f32 	%r112, %f136;
	st.global.u8 	[%rd46+2], %r112;
$L__BB1_19:
	ret;

}


// ===== COMPILED SASS (sm_100) =====

	.target	sm_100

	.elftype	@"ET_EXEC"


//--------------------- .note.nv.tkinfo           --------------------------
	.section	.note.nv.tkinfo,"",@"SHT_NOTE"
	.sectionflags	@"SHF_NOTE_NV_TKINFO"
	.tkinfo
        /*0018*/ 	.word	0x00000002
        /*0030*/ 	.string	""
        /*0030*/ 	.string	"ptxas"
        /*0030*/ 	.string	"Cuda compilation tools, release 13.0, V13.0.88"
        /*0030*/ 	.string	"Build cuda_13.0.r13.0/compiler.36424714_0"
        /*0030*/ 	.string	"-arch sm_100 -m 64 "



//--------------------- .note.nv.cuinfo           --------------------------
	.section	.note.nv.cuinfo,"",@"SHT_NOTE"
	.sectionflags	@"SHF_NOTE_NV_CUINFO"
        /*0018*/ 	.short	0x0002
        /*001a*/ 	.short	0x0064
        /*001c*/ 	.short	0x0082
	.zero		2


//--------------------- .nv.info                  --------------------------
	.section	.nv.info,"",@"SHT_CUDA_INFO"
	.align	4


	//----- nvinfo : EIATTR_REGCOUNT
	.align		4
        /*0000*/ 	.byte	0x04, 0x2f
        /*0002*/ 	.short	(.L_2 - .L_1)
	.align		4
.L_1:
        /*0004*/ 	.word	index@(_Z17gaussianBlurWidthPhS_iiii)
        /*0008*/ 	.word	0x0000001d


	//----- nvinfo : EIATTR_FRAME_SIZE
	.align		4
.L_2:
        /*000c*/ 	.byte	0x04, 0x11
        /*000e*/ 	.short	(.L_4 - .L_3)
	.align		4
.L_3:
        /*0010*/ 	.word	index@(_Z17gaussianBlurWidthPhS_iiii)
        /*0014*/ 	.word	0x00000000


	//----- nvinfo : EIATTR_REGCOUNT
	.align		4
.L_4:
        /*0018*/ 	.byte	0x04, 0x2f
        /*001a*/ 	.short	(.L_6 - .L_5)
	.align		4
.L_5:
        /*001c*/ 	.word	index@(_Z18gaussianBlurHeightPhS_iiii)
        /*0020*/ 	.word	0x0000001d


	//----- nvinfo : EIATTR_FRAME_SIZE
	.align		4
.L_6:
        /*0024*/ 	.byte	0x04, 0x11
        /*0026*/ 	.short	(.L_8 - .L_7)
	.align		4
.L_7:
        /*0028*/ 	.word	index@(_Z18gaussianBlurHeightPhS_iiii)
        /*002c*/ 	.word	0x00000000


	//----- nvinfo : EIATTR_MIN_STACK_SIZE
	.align		4
.L_8:
        /*0030*/ 	.byte	0x04, 0x12
        /*0032*/ 	.short	(.L_10 - .L_9)
	.align		4
.L_9:
        /*0034*/ 	.word	index@(_Z18gaussianBlurHeightPhS_iiii)
        /*0038*/ 	.word	0x00000000


	//----- nvinfo : EIATTR_MIN_STACK_SIZE
	.align		4
.L_10:
        /*003c*/ 	.byte	0x04, 0x12
        /*003e*/ 	.short	(.L_12 - .L_11)
	.align		4
.L_11:
        /*0040*/ 	.word	index@(_Z17gaussianBlurWidthPhS_iiii)
        /*0044*/ 	.word	0x00000000
.L_12:


//--------------------- .nv.compat                --------------------------
	.section	.nv.compat,"",@"SHT_CUDA_COMPAT_INFO"
	.align	4
        /*0000*/ 	.byte	0x02, 0x09, 0x00, 0x00, 0x02, 0x02, 0x01, 0x00, 0x02, 0x05, 0x05, 0x00, 0x03, 0x07, 0x01, 0x01
        /*0010*/ 	.byte	0x02, 0x03, 0x00, 0x00, 0x02, 0x06, 0x01, 0x00, 0x04, 0x0b, 0x08, 0x00, 0x09, 0x00, 0x00, 0x00
        /*0020*/ 	.byte	0x00, 0x00, 0x00, 0x00


//--------------------- .nv.info._Z18gaussianBlurHeightPhS_iiii --------------------------
	.section	.nv.info._Z18gaussianBlurHeightPhS_iiii,"",@"SHT_CUDA_INFO"
	.sectionflags	@""
	.align	4


	//----- nvinfo : EIATTR_CUDA_API_VERSION
	.align		4
        /*0000*/ 	.byte	0x04, 0x37
        /*0002*/ 	.short	(.L_14 - .L_13)
.L_13:
        /*0004*/ 	.word	0x00000082


	//----- nvinfo : EIATTR_KPARAM_INFO
	.align		4
.L_14:
        /*0008*/ 	.byte	0x04, 0x17
        /*000a*/ 	.short	(.L_16 - .L_15)
.L_15:
        /*000c*/ 	.word	0x00000000
        /*0010*/ 	.short	0x0005
        /*0012*/ 	.short	0x001c
        /*0014*/ 	.byte	0x00, 0xf0, 0x11, 0x00


	//----- nvinfo : EIATTR_KPARAM_INFO
	.align		4
.L_16:
        /*0018*/ 	.byte	0x04, 0x17
        /*001a*/ 	.short	(.L_18 - .L_17)
.L_17:
        /*001c*/ 	.word	0x00000000
        /*0020*/ 	.short	0x0004
        /*0022*/ 	.short	0x0018
        /*0024*/ 	.byte	0x00, 0xf0, 0x11, 0x00


	//----- nvinfo : EIATTR_KPARAM_INFO
	.align		4
.L_18:
        /*0028*/ 	.byte	0x04, 0x17
        /*002a*/ 	.short	(.L_20 - .L_19)
.L_19:
        /*002c*/ 	.word	0x00000000
        /*0030*/ 	.short	0x0003
        /*0032*/ 	.short	0x0014
        /*0034*/ 	.byte	0x00, 0xf0, 0x11, 0x00


	//----- nvinfo : EIATTR_KPARAM_INFO
	.align		4
.L_20:
        /*0038*/ 	.byte	0x04, 0x17
        /*003a*/ 	.short	(.L_22 - .L_21)
.L_21:
        /*003c*/ 	.word	0x00000000
        /*0040*/ 	.short	0x0002
        /*0042*/ 	.short	0x0010
        /*0044*/ 	.byte	0x00, 0xf0, 0x11, 0x00


	//----- nvinfo : EIATTR_KPARAM_INFO
	.align		4
.L_22:
        /*0048*/ 	.byte	0x04, 0x17
        /*004a*/ 	.short	(.L_24 - .L_23)
.L_23:
        /*004c*/ 	.word	0x00000000
        /*0050*/ 	.short	0x0001
        /*0052*/ 	.short	0x0008
        /*0054*/ 	.byte	0x00, 0xf5, 0x21, 0x00


	//----- nvinfo : EIATTR_KPARAM_INFO
	.align		4
.L_24:
        /*0058*/ 	.byte	0x04, 0x17
        /*005a*/ 	.short	(.L_26 - .L_25)
.L_25:
        /*005c*/ 	.word	0x00000000
        /*0060*/ 	.short	0x0000
        /*0062*/ 	.short	0x0000
        /*0064*/ 	.byte	0x00, 0xf5, 0x21, 0x00


	//----- nvinfo : EIATTR_SPARSE_MMA_MASK
	.align		4
.L_26:
        /*0068*/ 	.byte	0x03, 0x50
        /*006a*/ 	.short	0x0000


	//----- nvinfo : EIATTR_MAXREG_COUNT
	.align		4
        /*006c*/ 	.byte	0x03, 0x1b
        /*006e*/ 	.short	0x00ff


	//----- nvinfo : EIATTR_NUM_BARRIERS
	.align		4
        /*0070*/ 	.byte	0x02, 0x4c
        /*0072*/ 	.byte	0x01
	.zero		1


	//----- nvinfo : EIATTR_MERCURY_ISA_VERSION
	.align		4
        /*0074*/ 	.byte	0x03, 0x5f
        /*0076*/ 	.short	0x0101


	//----- nvinfo : EIATTR_INT_WARP_WIDE_INSTR_OFFSETS
	.align		4
        /*0078*/ 	.byte	0x04, 0x31
        /*007a*/ 	.short	(.L_28 - .L_27)


	//   ....[0]....
.L_27:
        /*007c*/ 	.word	0x00000440


	//----- nvinfo : EIATTR_VRC_CTA_INIT_COUNT
	.align		4
.L_28:
        /*0080*/ 	.byte	0x02, 0x4a
	.zero		1
	.zero		1


	//----- nvinfo : EIATTR_EXIT_INSTR_OFFSETS
	.align		4
        /*0084*/ 	.byte	0x04, 0x1c
        /*0086*/ 	.short	(.L_30 - .L_29)


	//   ....[0]....
.L_29:
        /*0088*/ 	.word	0x00000060


	//   ....[1]....
        /*008c*/ 	.word	0x00001390


	//----- nvinfo : EIATTR_CRS_STACK_SIZE
	.align		4
.L_30:
        /*0090*/ 	.byte	0x04, 0x1e
        /*0092*/ 	.short	(.L_32 - .L_31)
.L_31:
        /*0094*/ 	.word	0x00000000


	//----- nvinfo : EIATTR_CBANK_PARAM_SIZE
	.align		4
.L_32:
        /*0098*/ 	.byte	0x03, 0x19
        /*009a*/ 	.short	0x0020


	//----- nvinfo : EIATTR_PARAM_CBANK
	.align		4
        /*009c*/ 	.byte	0x04, 0x0a
        /*009e*/ 	.short	(.L_34 - .L_33)
	.align		4
.L_33:
        /*00a0*/ 	.word	index@(.nv.constant0._Z18gaussianBlurHeightPhS_iiii)
        /*00a4*/ 	.short	0x0380
        /*00a6*/ 	.short	0x0020


	//----- nvinfo : EIATTR_SW_WAR
	.align		4
.L_34:
        /*00a8*/ 	.byte	0x04, 0x36
        /*00aa*/ 	.short	(.L_36 - .L_35)
.L_35:
        /*00ac*/ 	.word	0x00000008
.L_36:


//--------------------- .nv.info._Z17gaussianBlurWidthPhS_iiii --------------------------
	.section	.nv.info._Z17gaussianBlurWidthPhS_iiii,"",@"SHT_CUDA_INFO"
	.sectionflags	@""
	.align	4


	//----- nvinfo : EIATTR_CUDA_API_VERSION
	.align		4
        /*0000*/ 	.byte	0x04, 0x37
        /*0002*/ 	.short	(.L_38 - .L_37)
.L_37:
        /*0004*/ 	.word	0x00000082


	//----- nvinfo : EIATTR_KPARAM_INFO
	.align		4
.L_38:
        /*0008*/ 	.byte	0x04, 0x17
        /*000a*/ 	.short	(.L_40 - .L_39)
.L_39:
        /*000c*/ 	.word	0x00000000
        /*0010*/ 	.short	0x0005
        /*0012*/ 	.short	0x001c
        /*0014*/ 	.byte	0x00, 0xf0, 0x11, 0x00


	//----- nvinfo : EIATTR_KPARAM_INFO
	.align		4
.L_40:
        /*0018*/ 	.byte	0x04, 0x17
        /*001a*/ 	.short	(.L_42 - .L_41)
.L_41:
        /*001c*/ 	.word	0x00000000
        /*0020*/ 	.short	0x0004
        /*0022*/ 	.short	0x0018
        /*0024*/ 	.byte	0x00, 0xf0, 0x11, 0x00


	//----- nvinfo : EIATTR_KPARAM_INFO
	.align		4
.L_42:
        /*0028*/ 	.byte	0x04, 0x17
        /*002a*/ 	.short	(.L_44 - .L_43)
.L_43:
        /*002c*/ 	.word	0x00000000
        /*0030*/ 	.short	0x0003
        /*0032*/ 	.short	0x0014
        /*0034*/ 	.byte	0x00, 0xf0, 0x11, 0x00


	//----- nvinfo : EIATTR_KPARAM_INFO
	.align		4
.L_44:
        /*0038*/ 	.byte	0x04, 0x17
        /*003a*/ 	.short	(.L_46 - .L_45)
.L_45:
        /*003c*/ 	.word	0x00000000
        /*0040*/ 	.short	0x0002
        /*0042*/ 	.short	0x0010
        /*0044*/ 	.byte	0x00, 0xf0, 0x11, 0x00


	//----- nvinfo : EIATTR_KPARAM_INFO
	.align		4
.L_46:
        /*0048*/ 	.byte	0x04, 0x17
        /*004a*/ 	.short	(.L_48 - .L_47)
.L_47:
        /*004c*/ 	.word	0x00000000
        /*0050*/ 	.short	0x0001
        /*0052*/ 	.short	0x0008
        /*0054*/ 	.byte	0x00, 0xf5, 0x21, 0x00


	//----- nvinfo : EIATTR_KPARAM_INFO
	.align		4
.L_48:
        /*0058*/ 	.byte	0x04, 0x17
        /*005a*/ 	.short	(.L_50 - .L_49)
.L_49:
        /*005c*/ 	.word	0x00000000
        /*0060*/ 	.short	0x0000
        /*0062*/ 	.short	0x0000
        /*0064*/ 	.byte	0x00, 0xf5, 0x21, 0x00


	//----- nvinfo : EIATTR_SPARSE_MMA_MASK
	.align		4
.L_50:
        /*0068*/ 	.byte	0x03, 0x50
        /*006a*/ 	.short	0x0000


	//----- nvinfo : EIATTR_MAXREG_COUNT
	.align		4
        /*006c*/ 	.byte	0x03, 0x1b
        /*006e*/ 	.short	0x00ff


	//----- nvinfo : EIATTR_NUM_BARRIERS
	.align		4
        /*0070*/ 	.byte	0x02, 0x4c
        /*0072*/ 	.byte	0x01
	.zero		1


	//----- nvinfo : EIATTR_MERCURY_ISA_VERSION
	.align		4
        /*0074*/ 	.byte	0x03, 0x5f
        /*0076*/ 	.short	0x0101


	//----- nvinfo : EIATTR_VRC_CTA_INIT_COUNT
	.align		4
        /*0078*/ 	.byte	0x02, 0x4a
	.zero		1
	.zero		1


	//----- nvinfo : EIATTR_EXIT_INSTR_OFFSETS
	.align		4
        /*007c*/ 	.byte	0x04, 0x1c
        /*007e*/ 	.short	(.L_52 - .L_51)


	//   ....[0]....
.L_51:
        /*0080*/ 	.word	0x00000060


	//   ....[1]....
        /*0084*/ 	.word	0x00001360


	//----- nvinfo : EIATTR_CRS_STACK_SIZE
	.align		4
.L_52:
        /*0088*/ 	.byte	0x04, 0x1e
        /*008a*/ 	.short	(.L_54 - .L_53)
.L_53:
        /*008c*/ 	.word	0x00000000


	//----- nvinfo : EIATTR_CBANK_PARAM_SIZE
	.align		4
.L_54:
        /*0090*/ 	.byte	0x03, 0x19
        /*0092*/ 	.short	0x0020


	//----- nvinfo : EIATTR_PARAM_CBANK
	.align		4
        /*0094*/ 	.byte	0x04, 0x0a
        /*0096*/ 	.short	(.L_56 - .L_55)
	.align		4
.L_55:
        /*0098*/ 	.word	index@(.nv.constant0._Z17gaussianBlurWidthPhS_iiii)
        /*009c*/ 	.short	0x0380
        /*009e*/ 	.short	0x0020


	//----- nvinfo : EIATTR_SW_WAR
	.align		4
.L_56:
        /*00a0*/ 	.byte	0x04, 0x36
        /*00a2*/ 	.short	(.L_58 - .L_57)
.L_57:
        /*00a4*/ 	.word	0x00000008
.L_58:


//--------------------- .nv.callgraph             --------------------------
	.section	.nv.callgraph,"",@"SHT_CUDA_CALLGRAPH"
	.align	4
	.sectionentsize	8
	.align		4
        /*0000*/ 	.word	0x00000000
	.align		4
        /*0004*/ 	.word	0xffffffff
	.align		4
        /*0008*/ 	.word	0x00000000
	.align		4
        /*000c*/ 	.word	0xfffffffe
	.align		4
        /*0010*/ 	.word	0x00000000
	.align		4
        /*0014*/ 	.word	0xfffffffd
	.align		4
        /*0018*/ 	.word	0x00000000
	.align		4
        /*001c*/ 	.word	0xfffffffc


//--------------------- .nv.constant3             --------------------------
	.section	.nv.constant3,"a",@progbits
	.align	4
.nv.constant3:
	.type		MASK,@object
	.size		MASK,(.L_0 - MASK)
MASK:
	.zero		8
.L_0:


//--------------------- .text._Z18gaussianBlurHeightPhS_iiii --------------------------
	.section	.text._Z18gaussianBlurHeightPhS_iiii,"ax",@progbits
	.align	128
        .global         _Z18gaussianBlurHeightPhS_iiii
        .type           _Z18gaussianBlurHeightPhS_iiii,@function
        .size           _Z18gaussianBlurHeightPhS_iiii,(.L_x_20 - _Z18gaussianBlurHeightPhS_iiii)
        .other          _Z18gaussianBlurHeightPhS_iiii,@"STO_CUDA_ENTRY STV_DEFAULT"
_Z18gaussianBlurHeightPhS_iiii:
.text._Z18gaussianBlurHeightPhS_iiii:
[----:B------:R-:W-:Y:S01]  /*0000*/  LDC R1, c[0x0][0x37c] ;  /* 0x0000df00ff017b82 */ /* 0x000fe20000000800 */
[----:B------:R-:W0:Y:S01]  /*0010*/  S2R R14, SR_TID.X ;  /* 0x00000000000e7919 */ /* 0x000e220000002100 */
[----:B------:R-:W0:Y:S01]  /*0020*/  LDCU.64 UR8, c[0x0][0x390] ;  /* 0x00007200ff0877ac */ /* 0x000e220008000a00 */
[----:B------:R-:W1:Y:S01]  /*0030*/  S2R R3, SR_CTAID.X ;  /* 0x0000000000037919 */ /* 0x000e620000002500 */
[----:B0-----:R-:W-:-:S04]  /*0040*/  ISETP.GE.AND P0, PT, R14, UR9, PT ;  /* 0x000000090e007c0c */ /* 0x001fc8000bf06270 */
[----:B-1----:R-:W-:-:S13]  /*0050*/  ISETP.GE.U32.OR P0, PT, R3, UR8, P0 ;  /* 0x0000000803007c0c */ /* 0x002fda0008706470 */
[----:B------:R-:W-:Y:S05]  /*0060*/  @P0 EXIT ;  /* 0x000000000000094d */ /* 0x000fea0003800000 */
[----:B------:R-:W0:Y:S01]  /*0070*/  LDC R15, c[0x0][0x398] ;  /* 0x0000e600ff0f7b82 */ /* 0x000e220000000800 */
[----:B------:R-:W1:Y:S01]  /*0080*/  LDCU.64 UR10, c[0x0][0x380] ;  /* 0x00007000ff0a77ac */ /* 0x000e620008000a00 */
[----:B------:R-:W-:Y:S01]  /*0090*/  IMAD R2, R14, UR8, R3 ;  /* 0x000000080e027c24 */ /* 0x000fe2000f8e0203 */
[----:B------:R-:W2:Y:S05]  /*00a0*/  LDCU.64 UR12, c[0x0][0x358] ;  /* 0x00006b00ff0c77ac */ /* 0x000eaa0008000a00 */
[----:B------:R-:W3:Y:S01]  /*00b0*/  S2UR UR7, SR_CgaCtaId ;  /* 0x00000000000779c3 */ /* 0x000ee20000008800 */
[----:B------:R-:W4:Y:S01]  /*00c0*/  LDCU UR14, c[0x0][0x39c] ;  /* 0x00007380ff0e77ac */ /* 0x000f220008000800 */
[----:B0-----:R-:W-:-:S05]  /*00d0*/  IMAD R0, R2, R15, RZ ;  /* 0x0000000f02007224 */ /* 0x001fca00078e02ff */
[----:B------:R-:W-:Y:S02]  /*00e0*/  SHF.R.S32.HI R23, RZ, 0x1f, R0 ;  /* 0x0000001fff177819 */ /* 0x000fe40000011400 */
[----:B-1----:R-:W-:-:S04]  /*00f0*/  IADD3 R6, P0, PT, R0, UR10, RZ ;  /* 0x0000000a00067c10 */ /* 0x002fc8000ff1e0ff */
[----:B------:R-:W-:-:S05]  /*0100*/  IADD3.X R7, PT, PT, R23, UR11, RZ, P0, !PT ;  /* 0x0000000b17077c10 */ /* 0x000fca00087fe4ff */
[----:B--2---:R-:W2:Y:S04]  /*0110*/  LDG.E.U8 R5, desc[UR12][R6.64] ;  /* 0x0000000c06057981 */ /* 0x004ea8000c1e1100 */
[----:B------:R-:W5:Y:S04]  /*0120*/  LDG.E.U8 R8, desc[UR12][R6.64+0x1] ;  /* 0x0000010c06087981 */ /* 0x000f68000c1e1100 */
[----:B------:R-:W5:Y:S01]  /*0130*/  LDG.E.U8 R9, desc[UR12][R6.64+0x2] ;  /* 0x0000020c06097981 */ /* 0x000f62000c1e1100 */
[----:B------:R-:W-:Y:S01]  /*0140*/  UMOV UR4, 0x400 ;  /* 0x0000040000047882 */ /* 0x000fe20000000000 */
[----:B----4-:R-:W-:Y:S01]  /*0150*/  VIADD R10, R14, UR14 ;  /* 0x0000000e0e0a7c36 */ /* 0x010fe20008000000 */
[----:B------:R-:W-:Y:S01]  /*0160*/  UIADD3 UR5, UPT, UPT, UR4, 0x804, URZ ;  /* 0x0000080404057890 */ /* 0x000fe2000fffe0ff */
[----:B------:R-:W-:Y:S01]  /*0170*/  BSSY.RECONVERGENT B0, `(.L_x_0) ;  /* 0x000001c000007945 */ /* 0x000fe20003800200 */
[----:B------:R-:W-:-:S02]  /*0180*/  UIADD3 UR6, UPT, UPT, UR4, 0x402, URZ ;  /* 0x0000040204067890 */ /* 0x000fc4000fffe0ff */
[----:B---3--:R-:W-:Y:S02]  /*0190*/  ULEA UR5, UR7, UR5, 0x18 ;  /* 0x0000000507057291 */ /* 0x008fe4000f8ec0ff */
[----:B------:R-:W-:Y:S02]  /*01a0*/  ULEA UR6, UR7, UR6, 0x18 ;  /* 0x0000000607067291 */ /* 0x000fe4000f8ec0ff */
[----:B------:R-:W-:Y:S02]  /*01b0*/  ULEA UR4, UR7, UR4, 0x18 ;  /* 0x0000000407047291 */ /* 0x000fe4000f8ec0ff */
[----:B------:R-:W-:-:S06]  /*01c0*/  USHF.L.U32 UR15, UR14, 0x1, URZ ;  /* 0x000000010e0f7899 */ /* 0x000fcc00080006ff */
[----:B------:R-:W-:Y:S01]  /*01d0*/  ISETP.GE.AND P0, PT, R10, UR15, PT ;  /* 0x0000000f0a007c0c */ /* 0x000fe2000bf06270 */
[----:B--2---:R0:W-:Y:S04]  /*01e0*/  STS.U8 [R10+UR5], R5 ;  /* 0x000000050a007988 */ /* 0x0041e80008000005 */
[----:B-----5:R0:W-:Y:S04]  /*01f0*/  STS.U8 [R10+UR6], R8 ;  /* 0x000000080a007988 */ /* 0x0201e80008000006 */
[----:B------:R0:W-:Y:S04]  /*0200*/  STS.U8 [R10+UR4], R9 ;  /* 0x000000090a007988 */ /* 0x0001e80008000004 */
[----:B------:R-:W-:Y:S05]  /*0210*/  @P0 BRA `(.L_x_1) ;  /* 0x0000000000440947 */ /* 0x000fea0003800000 */
[----:B------:R-:W-:-:S04]  /*0220*/  IMAD R3, RZ, RZ, -UR14 ;  /* 0x8000000eff037e24 */ /* 0x000fc8000f8e02ff */
[----:B------:R-:W-:-:S04]  /*0230*/  IMAD R2, R3, UR8, R2 ;  /* 0x0000000803027c24 */ /* 0x000fc8000f8e0202 */
[----:B------:R-:W-:-:S05]  /*0240*/  IMAD R2, R2, R15, RZ ;  /* 0x0000000f02027224 */ /* 0x000fca00078e02ff */
[----:B------:R-:W-:-:S13]  /*0250*/  ISETP.GT.AND P0, PT, R2, -0x1, PT ;  /* 0xffffffff0200780c */ /* 0x000fda0003f04270 */
[----:B------:R-:W-:-:S05]  /*0260*/  @P0 IADD3 R2, P1, PT, R2, UR10, RZ ;  /* 0x0000000a02020c10 */ /* 0x000fca000ff3e0ff */
[----:B------:R-:W-:-:S05]  /*0270*/  @P0 IMAD.X R3, RZ, RZ, UR11, P1 ;  /* 0x0000000bff030e24 */ /* 0x000fca00088e06ff */
[----:B------:R-:W2:Y:S04]  /*0280*/  @P0 LDG.E.U8 R11, desc[UR12][R2.64] ;  /* 0x0000000c020b0981 */ /* 0x000ea8000c1e1100 */
[----:B------:R-:W3:Y:S04]  /*0290*/  @P0 LDG.E.U8 R12, desc[UR12][R2.64+0x1] ;  /* 0x0000010c020c0981 */ /* 0x000ee8000c1e1100 */
[----:B------:R-:W4:Y:S01]  /*02a0*/  @P0 LDG.E.U8 R13, desc[UR12][R2.64+0x2] ;  /* 0x0000020c020d0981 */ /* 0x000f22000c1e1100 */
[----:B------:R-:W-:-:S05]  /*02b0*/  @!P0 LOP3.LUT R4, RZ, R10, RZ, 0x33, !PT ;  /* 0x0000000aff048212 */ /* 0x000fca00078e33ff */
[----:B------:R-:W-:-:S05]  /*02c0*/  @!P0 VIADD R4, R4, UR15 ;  /* 0x0000000f04048c36 */ /* 0x000fca0008000000 */
[----:B------:R1:W-:Y:S04]  /*02d0*/  @!P0 STS.U8 [R4+UR5], R5 ;  /* 0x0000000504008988 */ /* 0x0003e80008000005 */
[----:B------:R1:W-:Y:S04]  /*02e0*/  @!P0 STS.U8 [R4+UR6], R8 ;  /* 0x0000000804008988 */ /* 0x0003e80008000006 */
[----:B------:R1:W-:Y:S04]  /*02f0*/  @!P0 STS.U8 [R4+UR4], R9 ;  /* 0x0000000904008988 */ /* 0x0003e80008000004 */
[----:B--2---:R1:W-:Y:S04]  /*0300*/  @P0 STS.U8 [R14+UR5], R11 ;  /* 0x0000000b0e000988 */ /* 0x0043e80008000005 */
[----:B---3--:R1:W-:Y:S04]  /*0310*/  @P0 STS.U8 [R14+UR6+0x1], R12 ;  /* 0x0000010c0e000988 */ /* 0x0083e80008000006 */
[----:B----4-:R1:W-:Y:S02]  /*0320*/  @P0 STS.U8 [R14+UR4+0x2], R13 ;  /* 0x0000020d0e000988 */ /* 0x0103e40008000004 */
.L_x_1:
[----:B------:R-:W-:Y:S05]  /*0330*/  BSYNC.RECONVERGENT B0 ;  /* 0x0000000000007941 */ /* 0x000fea0003800200 */
.L_x_0:
[----:B------:R-:W2:Y:S01]  /*0340*/  LDCU UR7, c[0x0][0x360] ;  /* 0x00006c00ff0777ac */ /* 0x000ea20008000800 */
[----:B------:R-:W-:Y:S01]  /*0350*/  BSSY.RECONVERGENT B0, `(.L_x_2) ;  /* 0x000001a000007945 */ /* 0x000fe20003800200 */
[C---:B------:R-:W-:Y:S01]  /*0360*/  VIADD R2, R10.reuse, UR4 ;  /* 0x000000040a027c36 */ /* 0x040fe20008000000 */
[C---:B-1----:R-:W-:Y:S01]  /*0370*/  IADD3 R4, PT, PT, R10.reuse, UR6, RZ ;  /* 0x000000060a047c10 */ /* 0x042fe2000fffe0ff */
[C---:B------:R-:W-:Y:S01]  /*0380*/  VIADD R3, R10.reuse, UR5 ;  /* 0x000000050a037c36 */ /* 0x040fe20008000000 */
[----:B--2---:R-:W-:-:S13]  /*0390*/  ISETP.GE.U32.AND P0, PT, R10, UR7, PT ;  /* 0x000000070a007c0c */ /* 0x004fda000bf06070 */
[----:B------:R-:W-:Y:S05]  /*03a0*/  @!P0 BRA `(.L_x_3) ;  /* 0x0000000000508947 */ /* 0x000fea0003800000 */
[----:B------:R-:W-:-:S04]  /*03b0*/  IMAD R11, R15, UR8, RZ ;  /* 0x000000080f0b7c24 */ /* 0x000fc8000f8e02ff */
[----:B------:R-:W-:-:S04]  /*03c0*/  IMAD R11, R11, UR14, RZ ;  /* 0x0000000e0b0b7c24 */ /* 0x000fc8000f8e02ff */
[----:B------:R-:W-:-:S05]  /*03d0*/  IMAD.IADD R12, R0, 0x1, R11 ;  /* 0x00000001000c7824 */ /* 0x000fca00078e020b */
[----:B------:R-:W-:-:S13]  /*03e0*/  ISETP.GE.AND P0, PT, R12, UR9, PT ;  /* 0x000000090c007c0c */ /* 0x000fda000bf06270 */
[----:B------:R-:W-:-:S04]  /*03f0*/  @!P0 IADD3 R6, P1, PT, R11, R6, RZ ;  /* 0x000000060b068210 */ /* 0x000fc80007f3e0ff */
[----:B------:R-:W-:-:S05]  /*0400*/  @!P0 LEA.HI.X.SX32 R7, R11, R7, 0x1, P1 ;  /* 0x000000070b078211 */ /* 0x000fca00008f0eff */
[----:B------:R-:W2:Y:S04]  /*0410*/  @!P0 LDG.E.U8 R12, desc[UR12][R6.64] ;  /* 0x0000000c060c8981 */ /* 0x000ea8000c1e1100 */
[----:B------:R-:W3:Y:S04]  /*0420*/  @!P0 LDG.E.U8 R11, desc[UR12][R6.64+0x1] ;  /* 0x0000010c060b8981 */ /* 0x000ee8000c1e1100 */
[----:B------:R-:W4:Y:S01]  /*0430*/  @!P0 LDG.E.U8 R13, desc[UR12][R6.64+0x2] ;  /* 0x0000020c060d8981 */ /* 0x000f22000c1e1100 */
[----:B------:R-:W-:Y:S01]  /*0440*/  VOTEU.ANY UP0, P0 ;  /* 0x0000000000ff7886 */ /* 0x000fe20000000100 */
[----:B0-----:R-:W-:-:S04]  /*0450*/  @P0 LOP3.LUT R10, RZ, R10, RZ, 0x33, !PT ;  /* 0x0000000aff0a0212 */ /* 0x001fc800078e33ff */
[----:B------:R-:W-:-:S06]  /*0460*/  @UP0 UIADD3 UR7, UPT, UPT, UR14, UR9, URZ ;  /* 0x000000090e070290 */ /* 0x000fcc000fffe0ff */
[----:B------:R-:W-:-:S04]  /*0470*/  IMAD.U32 R15, RZ, RZ, UR7 ;  /* 0x00000007ff0f7e24 */ /* 0x000fc8000f8e00ff */
[----:B------:R-:W-:-:S05]  /*0480*/  @P0 IMAD R10, R15, 0x2, R10 ;  /* 0x000000020f0a0824 */ /* 0x000fca00078e020a */
[----:B------:R1:W-:Y:S04]  /*0490*/  @P0 STS.U8 [R10+UR5], R5 ;  /* 0x000000050a000988 */ /* 0x0003e80008000005 */
[----:B------:R1:W-:Y:S04]  /*04a0*/  @P0 STS.U8 [R10+UR6], R8 ;  /* 0x000000080a000988 */ /* 0x0003e80008000006 */
[----:B------:R1:W-:Y:S04]  /*04b0*/  @P0 STS.U8 [R10+UR4], R9 ;  /* 0x000000090a000988 */ /* 0x0003e80008000004 */
[----:B--2---:R1:W-:Y:S04]  /*04c0*/  @!P0 STS.U8 [R3+UR14], R12 ;  /* 0x0000000c03008988 */ /* 0x0043e8000800000e */
[----:B---3--:R1:W-:Y:S04]  /*04d0*/  @!P0 STS.U8 [R4+UR14+0x1], R11 ;  /* 0x0000010b04008988 */ /* 0x0083e8000800000e */
[----:B----4-:R1:W-:Y:S02]  /*04e0*/  @!P0 STS.U8 [R2+UR14+0x2], R13 ;  /* 0x0000020d02008988 */ /* 0x0103e4000800000e */
.L_x_3:
[----:B------:R-:W-:Y:S05]  /*04f0*/  BSYNC.RECONVERGENT B0 ;  /* 0x0000000000007941 */ /* 0x000fea0003800200 */
.L_x_2:
[----:B------:R-:W-:Y:S01]  /*0500*/  BAR.SYNC.DEFER_BLOCKING 0x0 ;  /* 0x0000000000007b1d */ /* 0x000fe20000010000 */
[----:B------:R-:W-:Y:S01]  /*0510*/  UISETP.GE.AND UP0, UPT, UR14, URZ, UPT ;  /* 0x000000ff0e00728c */ /* 0x000fe2000bf06270 */
[----:B------:R-:W-:Y:S01]  /*0520*/  HFMA2 R7, -RZ, RZ, 0, 0 ;  /* 0x00000000ff077431 */ /* 0x000fe200000001ff */
[----:B01----:R-:W-:-:S07]  /*0530*/  CS2R R8, SRZ ;  /* 0x0000000000087805 */ /* 0x003fce000001ff00 */
[----:B------:R-:W-:Y:S05]  /*0540*/  BRA.U !UP0, `(.L_x_4) ;  /* 0x0000000d086c7547 */ /* 0x000fea000b800000 */
[----:B------:R-:W-:Y:S01]  /*0550*/  UISETP.GE.U32.AND UP2, UPT, UR14, 0x4, UPT ;  /* 0x000000040e00788c */ /* 0x000fe2000bf46070 */
[----:B------:R-:W-:Y:S01]  /*0560*/  IMAD.MOV.U32 R7, RZ, RZ, RZ ;  /* 0x000000ffff077224 */ /* 0x000fe200078e00ff */
[----:B------:R-:W-:Y:S01]  /*0570*/  ULOP3.LUT UR4, UR15, 0x6, URZ, 0xc0, !UPT ;  /* 0x000000060f047892 */ /* 0x000fe2000f8ec0ff */
[----:B------:R-:W-:Y:S01]  /*0580*/  CS2R R8, SRZ ;  /* 0x0000000000087805 */ /* 0x000fe2000001ff00 */
[----:B------:R-:W-:Y:S02]  /*0590*/  ULOP3.LUT UR5, UR14, 0x1, URZ, 0xc0, !UPT ;  /* 0x000000010e057892 */ /* 0x000fe4000f8ec0ff */
[----:B------:R-:W-:Y:S02]  /*05a0*/  UISETP.GE.U32.AND UP0, UPT, UR4, 0x3, UPT ;  /* 0x000000030400788c */ /* 0x000fe4000bf06070 */
[----:B------:R-:W-:Y:S02]  /*05b0*/  UISETP.NE.U32.AND UP1, UPT, UR5, 0x1, UPT ;  /* 0x000000010500788c */ /* 0x000fe4000bf25070 */
[----:B------:R-:W-:Y:S01]  /*05c0*/  UIADD3 UR4, UPT, UPT, -UR14, URZ, URZ ;  /* 0x000000ff0e047290 */ /* 0x000fe2000fffe1ff */
[----:B------:R-:W-:Y:S11]  /*05d0*/  BRA.U !UP2, `(.L_x_5) ;  /* 0x000000050ac07547 */ /* 0x000ff6000b800000 */
[----:B------:R-:W-:Y:S01]  /*05e0*/  UIADD3 UR5, UPT, UPT, UR15, 0x1, URZ ;  /* 0x000000010f057890 */ /* 0x000fe2000fffe0ff */
[----:B------:R-:W-:-:S03]  /*05f0*/  IMAD.MOV.U32 R7, RZ, RZ, RZ ;  /* 0x000000ffff077224 */ /* 0x000fc600078e00ff */
[----:B------:R-:W-:-:S12]  /*0600*/  ULOP3.LUT UR5, UR5, 0xfffffff8, URZ, 0xc0, !UPT ;  /* 0xfffffff805057892 */ /* 0x000fd8000f8ec0ff */
.L_x_6:
[----:B------:R-:W0:Y:S01]  /*0610*/  LDS.U8 R12, [R3+UR4] ;  /* 0x00000004030c7984 */ /* 0x000e220008000000 */
[----:B------:R-:W-:-:S03]  /*0620*/  UIADD3 UR6, UPT, UPT, UR4, -UR14, URZ ;  /* 0x8000000e04067290 */ /* 0x000fc6000fffe0ff */
[----:B------:R-:W1:Y:S01]  /*0630*/  LDS.U8 R11, [R4+UR4] ;  /* 0x00000004040b7984 */ /* 0x000e620008000000 */
[----:B------:R-:W-:-:S03]  /*0640*/  USHF.L.U32 UR6, UR6, 0x1, URZ ;  /* 0x0000000106067899 */ /* 0x000fc600080006ff */
[----:B------:R-:W2:Y:S01]  /*0650*/  LDS.U8 R10, [R2+UR4] ;  /* 0x00000004020a7984 */ /* 0x000ea20008000000 */
[----:B------:R-:W-:Y:S02]  /*0660*/  USHF.R.S32.HI UR7, URZ, 0x1, UR6 ;  /* 0x00000001ff077899 */ /* 0x000fe40008011406 */
[----:B------:R-:W-:Y:S01]  /*0670*/  UIADD3 UR8, UPT, UPT, UR6, 0x2, URZ ;  /* 0x0000000206087890 */ /* 0x000fe2000fffe0ff */
[----:B------:R-:W3:Y:S01]  /*0680*/  LDS.U8 R15, [R3+UR4+0x1] ;  /* 0x00000104030f7984 */ /* 0x000ee20008000000 */
[----:B------:R-:W-:Y:S02]  /*0690*/  USHF.L.U32 UR7, UR7, 0x2, URZ ;  /* 0x0000000207077899 */ /* 0x000fe400080006ff */
[----:B------:R-:W-:Y:S01]  /*06a0*/  USHF.R.S32.HI UR8, URZ, 0x1, UR8 ;  /* 0x00000001ff087899 */ /* 0x000fe20008011408 */
[----:B------:R-:W4:Y:S01]  /*06b0*/  LDS.U8 R13, [R2+UR4+0x1] ;  /* 0x00000104020d7984 */ /* 0x000f220008000000 */
[----:B------:R-:W-:Y:S02]  /*06c0*/  UIADD3 UR9, UPT, UPT, UR6, 0x4, URZ ;  /* 0x0000000406097890 */ /* 0x000fe4000fffe0ff */
[----:B------:R-:W-:Y:S01]  /*06d0*/  USHF.L.U32 UR8, UR8, 0x2, URZ ;  /* 0x0000000208087899 */ /* 0x000fe200080006ff */
[----:B------:R-:W5:Y:S01]  /*06e0*/  LDS.U8 R14, [R4+UR4+0x1] ;  /* 0x00000104040e7984 */ /* 0x000f620008000000 */
[----:B------:R-:W-:-:S02]  /*06f0*/  USHF.R.S32.HI UR9, URZ, 0x1, UR9 ;  /* 0x00000001ff097899 */ /* 0x000fc40008011409 */
[----:B------:R-:W-:Y:S01]  /*0700*/  UIADD3 UR10, UPT, UPT, UR6, 0x8, URZ ;  /* 0x00000008060a7890 */ /* 0x000fe2000fffe0ff */
[----:B------:R-:W5:Y:S01]  /*0710*/  LDS.U8 R6, [R2+UR4+0x2] ;  /* 0x0000020402067984 */ /* 0x000f620008000000 */
[----:B------:R-:W1:Y:S03]  /*0720*/  LDCU UR7, c[0x3][UR7] ;  /* 0x00c00000070777ac */ /* 0x000e660008000800 */
[----:B------:R-:W5:Y:S01]  /*0730*/  LDS.U8 R5, [R4+UR4+0x2] ;  /* 0x0000020404057984 */ /* 0x000f620008000000 */
[----:B------:R-:W-:Y:S02]  /*0740*/  USHF.L.U32 UR9, UR9, 0x2, URZ ;  /* 0x0000000209097899 */ /* 0x000fe400080006ff */
[----:B------:R-:W4:Y:S01]  /*0750*/  LDCU UR8, c[0x3][UR8] ;  /* 0x00c00000080877ac */ /* 0x000f220008000800 */
[----:B------:R-:W-:Y:S01]  /*0760*/  LDS.U8 R17, [R3+UR4+0x3] ;  /* 0x0000030403117984 */ /* 0x000fe20008000000 */
[----:B------:R-:W-:-:S03]  /*0770*/  UIADD3 UR11, UPT, UPT, UR6, 0xa, URZ ;  /* 0x0000000a060b7890 */ /* 0x000fc6000fffe0ff */
[----:B------:R-:W5:Y:S01]  /*0780*/  LDS.U8 R16, [R2+UR4+0x4] ;  /* 0x0000040402107984 */ /* 0x000f620008000000 */
[----:B------:R-:W-:Y:S02]  /*0790*/  USHF.R.S32.HI UR10, URZ, 0x1, UR10 ;  /* 0x00000001ff0a7899 */ /* 0x000fe4000801140a */
[----:B------:R-:W-:Y:S01]  /*07a0*/  USHF.R.S32.HI UR11, URZ, 0x1, UR11 ;  /* 0x00000001ff0b7899 */ /* 0x000fe2000801140b */
[----:B0-----:R-:W-:Y:S01]  /*07b0*/  I2FP.F32.U32 R12, R12 ;  /* 0x0000000c000c7245 */ /* 0x001fe20000201000 */
[----:B------:R-:W0:Y:S01]  /*07c0*/  LDCU UR9, c[0x3][UR9] ;  /* 0x00c00000090977ac */ /* 0x000e220008000800 */
[----:B------:R-:W0:Y:S01]  /*07d0*/  LDS.U8 R18, [R4+UR4+0x4] ;  /* 0x0000040404127984 */ /* 0x000e220008000000 */
[----:B-1----:R-:W-:Y:S02]  /*07e0*/  I2FP.F32.U32 R11, R11 ;  /* 0x0000000b000b7245 */ /* 0x002fe40000201000 */
[----:B------:R-:W-:Y:S01]  /*07f0*/  FFMA R12, R12, UR7, R7 ;  /* 0x000000070c0c7c23 */ /* 0x000fe20008000007 */
[----:B------:R-:W1:Y:S01]  /*0800*/  LDS.U8 R20, [R2+UR4+0x7] ;  /* 0x0000070402147984 */ /* 0x000e620008000000 */
[----:B------:R-:W-:Y:S01]  /*0810*/  USHF.L.U32 UR10, UR10, 0x2, URZ ;  /* 0x000000020a0a7899 */ /* 0x000fe200080006ff */
[----:B--2---:R-:W-:Y:S01]  /*0820*/  I2FP.F32.U32 R10, R10 ;  /* 0x0000000a000a7245 */ /* 0x004fe20000201000 */
[----:B------:R-:W-:Y:S01]  /*0830*/  FFMA R11, R11, UR7, R8 ;  /* 0x000000070b0b7c23 */ /* 0x000fe20008000008 */
[----:B------:R-:W2:Y:S01]  /*0840*/  LDS.U8 R7, [R3+UR4+0x2] ;  /* 0x0000020403077984 */ /* 0x000ea20008000000 */
[----:B------:R-:W-:Y:S01]  /*0850*/  USHF.L.U32 UR11, UR11, 0x2, URZ ;  /* 0x000000020b0b7899 */ /* 0x000fe200080006ff */
[----:B---3--:R-:W-:Y:S01]  /*0860*/  I2FP.F32.U32 R15, R15 ;  /* 0x0000000f000f7245 */ /* 0x008fe20000201000 */
[----:B------:R-:W-:Y:S01]  /*0870*/  FFMA R10, R10, UR7, R9 ;  /* 0x000000070a0a7c23 */ /* 0x000fe20008000009 */
[----:B------:R-:W3:Y:S01]  /*0880*/  LDS.U8 R8, [R2+UR4+0x3] ;  /* 0x0000030402087984 */ /* 0x000ee20008000000 */
[----:B------:R-:W-:Y:S01]  /*0890*/  UIADD3 UR7, UPT, UPT, UR6, 0x6, URZ ;  /* 0x0000000606077890 */ /* 0x000fe2000fffe0ff */
[----:B----4-:R-:W-:Y:S01]  /*08a0*/  I2FP.F32.U32 R13, R13 ;  /* 0x0000000d000d7245 */ /* 0x010fe20000201000 */
[----:B------:R-:W-:Y:S01]  /*08b0*/  FFMA R19, R15, UR8, R12 ;  /* 0x000000080f137c23 */ /* 0x000fe2000800000c */
[----:B------:R-:W4:Y:S01]  /*08c0*/  LDS.U8 R9, [R4+UR4+0x3] ;  /* 0x0000030404097984 */ /* 0x000f220008000000 */
[----:B------:R-:W-:Y:S01]  /*08d0*/  USHF.R.S32.HI UR7, URZ, 0x1, UR7 ;  /* 0x00000001ff077899 */ /* 0x000fe20008011407 */
[----:B-----5:R-:W-:Y:S01]  /*08e0*/  I2FP.F32.U32 R14, R14 ;  /* 0x0000000e000e7245 */ /* 0x020fe20000201000 */
[----:B------:R-:W-:Y:S01]  /*08f0*/  FFMA R10, R13, UR8, R10 ;  /* 0x000000080d0a7c23 */ /* 0x000fe2000800000a */
[----:B------:R-:W5:Y:S01]  /*0900*/  LDS.U8 R15, [R3+UR4+0x4] ;  /* 0x00000404030f7984 */ /* 0x000f620008000000 */
[----:B------:R-:W-:Y:S01]  /*0910*/  USHF.L.U32 UR7, UR7, 0x2, URZ ;  /* 0x0000000207077899 */ /* 0x000fe200080006ff */
[----:B------:R-:W-:Y:S01]  /*0920*/  I2FP.F32.U32 R21, R6 ;  /* 0x0000000600157245 */ /* 0x000fe20000201000 */
[----:B------:R-:W-:Y:S01]  /*0930*/  FFMA R24, R14, UR8, R11 ;  /* 0x000000080e187c23 */ /* 0x000fe2000800000b */
[----:B------:R-:W5:Y:S01]  /*0940*/  LDS.U8 R13, [R2+UR4+0x5] ;  /* 0x00000504020d7984 */ /* 0x000f620008000000 */
[----:B------:R-:W-:Y:S01]  /*0950*/  UIADD3 UR8, UPT, UPT, UR6, 0xc, URZ ;  /* 0x0000000c06087890 */ /* 0x000fe2000fffe0ff */
[----:B------:R-:W-:Y:S01]  /*0960*/  I2FP.F32.U32 R25, R5 ;  /* 0x0000000500197245 */ /* 0x000fe20000201000 */
[----:B0-----:R-:W-:Y:S01]  /*0970*/  FFMA R10, R21, UR9, R10 ;  /* 0x00000009150a7c23 */ /* 0x001fe2000800000a */
[----:B------:R-:W0:Y:S01]  /*0980*/  LDS.U8 R14, [R4+UR4+0x5] ;  /* 0x00000504040e7984 */ /* 0x000e220008000000 */
[----:B------:R-:W-:-:S02]  /*0990*/  UIADD3 UR6, UPT, UPT, UR6, 0xe, URZ ;  /* 0x0000000e06067890 */ /* 0x000fc4000fffe0ff */
[----:B------:R-:W-:Y:S01]  /*09a0*/  USHF.R.S32.HI UR8, URZ, 0x1, UR8 ;  /* 0x00000001ff087899 */ /* 0x000fe20008011408 */
[----:B------:R-:W0:Y:S01]  /*09b0*/  LDS.U8 R11, [R3+UR4+0x5] ;  /* 0x00000504030b7984 */ /* 0x000e220008000000 */
[----:B------:R-:W4:Y:S01]  /*09c0*/  LDCU UR7, c[0x3][UR7] ;  /* 0x00c00000070777ac */ /* 0x000f220008000800 */
[----:B------:R-:W-:Y:S01]  /*09d0*/  FFMA R24, R25, UR9, R24 ;  /* 0x0000000919187c23 */ /* 0x000fe20008000018 */
[----:B------:R-:W-:Y:S01]  /*09e0*/  I2FP.F32.U32 R16, R16 ;  /* 0x0000001000107245 */ /* 0x000fe20000201000 */
[----:B------:R-:W0:Y:S01]  /*09f0*/  LDS.U8 R12, [R2+UR4+0x6] ;  /* 0x00000604020c7984 */ /* 0x000e220008000000 */
[----:B------:R-:W-:Y:S02]  /*0a00*/  USHF.R.S32.HI UR6, URZ, 0x1, UR6 ;  /* 0x00000001ff067899 */ /* 0x000fe40008011406 */
[----:B------:R-:W-:Y:S01]  /*0a10*/  USHF.L.U32 UR8, UR8, 0x2, URZ ;  /* 0x0000000208087899 */ /* 0x000fe200080006ff */
[----:B------:R-:W0:Y:S01]  /*0a20*/  LDS.U8 R6, [R4+UR4+0x6] ;  /* 0x0000060404067984 */ /* 0x000e220008000000 */
[----:B------:R-:W5:Y:S01]  /*0a30*/  LDCU UR10, c[0x3][UR10] ;  /* 0x00c000000a0a77ac */ /* 0x000f620008000800 */
[----:B------:R-:W-:-:S02]  /*0a40*/  I2FP.F32.U32 R18, R18 ;  /* 0x0000001200127245 */ /* 0x000fc40000201000 */
[----:B------:R-:W0:Y:S01]  /*0a50*/  LDS.U8 R5, [R3+UR4+0x6] ;  /* 0x0000060403057984 */ /* 0x000e220008000000 */
[----:B------:R-:W-:Y:S01]  /*0a60*/  USHF.L.U32 UR6, UR6, 0x2, URZ ;  /* 0x0000000206067899 */ /* 0x000fe200080006ff */
[----:B-1----:R-:W-:Y:S01]  /*0a70*/  I2FP.F32.U32 R20, R20 ;  /* 0x0000001400147245 */ /* 0x002fe20000201000 */
[----:B------:R-:W1:Y:S01]  /*0a80*/  LDCU UR11, c[0x3][UR11] ;  /* 0x00c000000b0b77ac */ /* 0x000e620008000800 */
[----:B------:R-:W1:Y:S01]  /*0a90*/  LDS.U8 R22, [R4+UR4+0x7] ;  /* 0x0000070404167984 */ /* 0x000e620008000000 */
[----:B--2---:R-:W-:Y:S02]  /*0aa0*/  I2FP.F32.U32 R26, R7 ;  /* 0x00000007001a7245 */ /* 0x004fe40000201000 */
[----:B------:R-:W2:Y:S01]  /*0ab0*/  LDCU UR8, c[0x3][UR8] ;  /* 0x00c00000080877ac */ /* 0x000ea20008000800 */
[----:B------:R-:W2:Y:S01]  /*0ac0*/  LDS.U8 R21, [R3+UR4+0x7] ;  /* 0x0000070403157984 */ /* 0x000ea20008000000 */
[----:B---3--:R-:W-:Y:S01]  /*0ad0*/  I2FP.F32.U32 R7, R8 ;  /* 0x0000000800077245 */ /* 0x008fe20000201000 */
[----:B------:R-:W-:Y:S01]  /*0ae0*/  FFMA R19, R26, UR9, R19 ;  /* 0x000000091a137c23 */ /* 0x000fe20008000013 */
[----:B------:R-:W-:Y:S01]  /*0af0*/  I2FP.F32.U32 R8, R17 ;  /* 0x0000001100087245 */ /* 0x000fe20000201000 */
[----:B------:R-:W-:Y:S01]  /*0b00*/  UIADD3 UR4, UPT, UPT, UR4, 0x8, URZ ;  /* 0x0000000804047890 */ /* 0x000fe2000fffe0ff */
[----:B----4-:R-:W-:Y:S01]  /*0b10*/  I2FP.F32.U32 R9, R9 ;  /* 0x0000000900097245 */ /* 0x010fe20000201000 */
[----:B------:R-:W3:Y:S01]  /*0b20*/  LDCU UR6, c[0x3][UR6] ;  /* 0x00c00000060677ac */ /* 0x000ee20008000800 */
[----:B------:R-:W-:Y:S01]  /*0b30*/  FFMA R7, R7, UR7, R10 ;  /* 0x0000000707077c23 */ /* 0x000fe2000800000a */
[----:B-----5:R-:W-:Y:S01]  /*0b40*/  I2FP.F32.U32 R15, R15 ;  /* 0x0000000f000f7245 */ /* 0x020fe20000201000 */
[----:B------:R-:W-:Y:S01]  /*0b50*/  FFMA R8, R8, UR7, R19 ;  /* 0x0000000708087c23 */ /* 0x000fe20008000013 */
[----:B------:R-:W-:Y:S01]  /*0b60*/  FFMA R9, R9, UR7, R24 ;  /* 0x0000000709097c23 */ /* 0x000fe20008000018 */
[----:B------:R-:W-:Y:S01]  /*0b70*/  UIADD3 UR7, UPT, UPT, UR4, UR14, URZ ;  /* 0x0000000e04077290 */ /* 0x000fe2000fffe0ff */
[----:B------:R-:W-:Y:S01]  /*0b80*/  I2FP.F32.U32 R10, R13 ;  /* 0x0000000d000a7245 */ /* 0x000fe20000201000 */
[----:B------:R-:W-:Y:S01]  /*0b90*/  FFMA R7, R16, UR10, R7 ;  /* 0x0000000a10077c23 */ /* 0x000fe20008000007 */
[----:B------:R-:W-:Y:S01]  /*0ba0*/  FFMA R9, R18, UR10, R9 ;  /* 0x0000000a12097c23 */ /* 0x000fe20008000009 */
[----:B------:R-:W-:Y:S01]  /*0bb0*/  FFMA R8, R15, UR10, R8 ;  /* 0x0000000a0f087c23 */ /* 0x000fe20008000008 */
[----:B0-----:R-:W-:Y:S01]  /*0bc0*/  I2FP.F32.U32 R14, R14 ;  /* 0x0000000e000e7245 */ /* 0x001fe20000201000 */
[----:B------:R-:W-:Y:S01]  /*0bd0*/  UISETP.NE.AND UP2, UPT, UR7, UR5, UPT ;  /* 0x000000050700728c */ /* 0x000fe2000bf45270 */
[----:B-1----:R-:W-:Y:S01]  /*0be0*/  FFMA R7, R10, UR11, R7 ;  /* 0x0000000b0a077c23 */ /* 0x002fe20008000007 */
[----:B------:R-:W-:-:S02]  /*0bf0*/  I2FP.F32.U32 R11, R11 ;  /* 0x0000000b000b7245 */ /* 0x000fc40000201000 */
[----:B------:R-:W-:Y:S01]  /*0c00*/  FFMA R9, R14, UR11, R9 ;  /* 0x0000000b0e097c23 */ /* 0x000fe20008000009 */
[----:B------:R-:W-:Y:S02]  /*0c10*/  I2FP.F32.U32 R12, R12 ;  /* 0x0000000c000c7245 */ /* 0x000fe40000201000 */
[----:B------:R-:W-:Y:S01]  /*0c20*/  FFMA R8, R11, UR11, R8 ;  /* 0x0000000b0b087c23 */ /* 0x000fe20008000008 */
[----:B------:R-:W-:Y:S02]  /*0c30*/  I2FP.F32.U32 R6, R6 ;  /* 0x0000000600067245 */ /* 0x000fe40000201000 */
[----:B--2---:R-:W-:Y:S01]  /*0c40*/  FFMA R7, R12, UR8, R7 ;  /* 0x000000080c077c23 */ /* 0x004fe20008000007 */
[----:B------:R-:W-:Y:S02]  /*0c50*/  I2FP.F32.U32 R5, R5 ;  /* 0x0000000500057245 */ /* 0x000fe40000201000 */
[----:B------:R-:W-:Y:S01]  /*0c60*/  FFMA R6, R6, UR8, R9 ;  /* 0x0000000806067c23 */ /* 0x000fe20008000009 */
[----:B---3--:R-:W-:Y:S01]  /*0c70*/  FFMA R9, R20, UR6, R7 ;  /* 0x0000000614097c23 */ /* 0x008fe20008000007 */
[----:B------:R-:W-:Y:S01]  /*0c80*/  I2FP.F32.U32 R11, R22 ;  /* 0x00000016000b7245 */ /* 0x000fe20000201000 */
[----:B------:R-:W-:Y:S01]  /*0c90*/  FFMA R5, R5, UR8, R8 ;  /* 0x0000000805057c23 */ /* 0x000fe20008000008 */
[----:B------:R-:W-:-:S03]  /*0ca0*/  I2FP.F32.U32 R10, R21 ;  /* 0x00000015000a7245 */ /* 0x000fc60000201000 */
[----:B------:R-:W-:Y:S02]  /*0cb0*/  FFMA R8, R11, UR6, R6 ;  /* 0x000000060b087c23 */ /* 0x000fe40008000006 */
[----:B------:R-:W-:Y:S01]  /*0cc0*/  FFMA R7, R10, UR6, R5 ;  /* 0x000000060a077c23 */ /* 0x000fe20008000005 */
[----:B------:R-:W-:Y:S06]  /*0cd0*/  BRA.U UP2, `(.L_x_6) ;  /* 0xfffffff9024c7547 */ /* 0x000fec000b83ffff */
.L_x_5:
[----:B------:R-:W-:Y:S05]  /*0ce0*/  BRA.U !UP0, `(.L_x_7) ;  /* 0x0000000108d87547 */ /* 0x000fea000b800000 */
        /* <DEDUP_REMOVED lines=14> */
[----:B------:R-:W-:-:S02]  /*0dd0*/  UIADD3 UR5, UPT, UPT, UR5, 0x6, URZ ;  /* 0x0000000605057890 */ /* 0x000fc4000fffe0ff */
[----:B------:R-:W-:Y:S01]  /*0de0*/  USHF.R.S32.HI UR8, URZ, 0x1, UR8 ;  /* 0x00000001ff087899 */ /* 0x000fe20008011408 */
[----:B------:R-:W5:Y:S01]  /*0df0*/  LDS.U8 R12, [R4+UR4+0x2] ;  /* 0x00000204040c7984 */ /* 0x000f620008000000 */
[----:B------:R-:W-:Y:S02]  /*0e00*/  USHF.R.S32.HI UR5, URZ, 0x1, UR5 ;  /* 0x00000001ff057899 */ /* 0x000fe40008011405 */
[----:B------:R-:W-:Y:S01]  /*0e10*/  USHF.L.U32 UR8, UR8, 0x2, URZ ;  /* 0x0000000208087899 */ /* 0x000fe200080006ff */
[----:B------:R-:W5:Y:S01]  /*0e20*/  LDS.U8 R13, [R2+UR4+0x2] ;  /* 0x00000204020d7984 */ /* 0x000f620008000000 */
[----:B------:R-:W1:Y:S03]  /*0e30*/  LDCU UR6, c[0x3][UR6] ;  /* 0x00c00000060677ac */ /* 0x000e660008000800 */
[----:B------:R-:W5:Y:S01]  /*0e40*/  LDS.U8 R5, [R3+UR4+0x2] ;  /* 0x0000020403057984 */ /* 0x000f620008000000 */
[----:B------:R-:W-:Y:S01]  /*0e50*/  USHF.L.U32 UR5, UR5, 0x2, URZ ;  /* 0x0000000205057899 */ /* 0x000fe200080006ff */
[----:B------:R-:W4:Y:S02]  /*0e60*/  LDCU UR7, c[0x3][UR7] ;  /* 0x00c00000070777ac */ /* 0x000f240008000800 */
[----:B------:R-:W5:Y:S03]  /*0e70*/  LDS.U8 R10, [R4+UR4+0x3] ;  /* 0x00000304040a7984 */ /* 0x000f660008000000 */
[----:B------:R-:W5:Y:S01]  /*0e80*/  LDCU UR8, c[0x3][UR8] ;  /* 0x00c00000080877ac */ /* 0x000f620008000800 */
[----:B------:R-:W5:Y:S01]  /*0e90*/  LDS.U8 R6, [R2+UR4+0x3] ;  /* 0x0000030402067984 */ /* 0x000f620008000000 */
[----:B0-----:R-:W-:-:S03]  /*0ea0*/  I2FP.F32.U32 R15, R15 ;  /* 0x0000000f000f7245 */ /* 0x001fc60000201000 */
[----:B------:R-:W0:Y:S01]  /*0eb0*/  LDS.U8 R11, [R3+UR4+0x3] ;  /* 0x00000304030b7984 */ /* 0x000e220008000000 */
[----:B------:R-:W0:Y:S01]  /*0ec0*/  LDCU UR5, c[0x3][UR5] ;  /* 0x00c00000050577ac */ /* 0x000e220008000800 */
[----:B-1----:R-:W-:Y:S01]  /*0ed0*/  I2FP.F32.U32 R14, R14 ;  /* 0x0000000e000e7245 */ /* 0x002fe20000201000 */
[----:B------:R-:W-:Y:S01]  /*0ee0*/  FFMA R15, R15, UR6, R8 ;  /* 0x000000060f0f7c23 */ /* 0x000fe20008000008 */
[----:B--2---:R-:W-:Y:S01]  /*0ef0*/  I2FP.F32.U32 R16, R16 ;  /* 0x0000001000107245 */ /* 0x004fe20000201000 */
[----:B------:R-:W-:Y:S02]  /*0f00*/  UIADD3 UR4, UPT, UPT, UR4, 0x4, URZ ;  /* 0x0000000404047890 */ /* 0x000fe4000fffe0ff */
[----:B------:R-:W-:Y:S01]  /*0f10*/  FFMA R14, R14, UR6, R9 ;  /* 0x000000060e0e7c23 */ /* 0x000fe20008000009 */
[----:B---3--:R-:W-:Y:S01]  /*0f20*/  I2FP.F32.U32 R18, R18 ;  /* 0x0000001200127245 */ /* 0x008fe20000201000 */
[----:B------:R-:W-:Y:S01]  /*0f30*/  FFMA R16, R16, UR6, R7 ;  /* 0x0000000610107c23 */ /* 0x000fe20008000007 */
[----:B----4-:R-:W-:-:S03]  /*0f40*/  I2FP.F32.U32 R17, R17 ;  /* 0x0000001100117245 */ /* 0x010fc60000201000 */
[----:B------:R-:W-:Y:S01]  /*0f50*/  FFMA R15, R18, UR7, R15 ;  /* 0x00000007120f7c23 */ /* 0x000fe2000800000f */
[----:B-----5:R-:W-:Y:S01]  /*0f60*/  I2FP.F32.U32 R19, R19 ;  /* 0x0000001300137245 */ /* 0x020fe20000201000 */
[----:B------:R-:W-:Y:S01]  /*0f70*/  FFMA R14, R17, UR7, R14 ;  /* 0x00000007110e7c23 */ /* 0x000fe2000800000e */
[----:B------:R-:W-:-:S03]  /*0f80*/  I2FP.F32.U32 R12, R12 ;  /* 0x0000000c000c7245 */ /* 0x000fc60000201000 */
[----:B------:R-:W-:Y:S01]  /*0f90*/  FFMA R16, R19, UR7, R16 ;  /* 0x0000000713107c23 */ /* 0x000fe20008000010 */
[----:B------:R-:W-:Y:S01]  /*0fa0*/  I2FP.F32.U32 R13, R13 ;  /* 0x0000000d000d7245 */ /* 0x000fe20000201000 */
[----:B------:R-:W-:Y:S01]  /*0fb0*/  FFMA R12, R12, UR8, R15 ;  /* 0x000000080c0c7c23 */ /* 0x000fe2000800000f */
[----:B------:R-:W-:-:S03]  /*0fc0*/  I2FP.F32.U32 R5, R5 ;  /* 0x0000000500057245 */ /* 0x000fc60000201000 */
[----:B------:R-:W-:Y:S01]  /*0fd0*/  FFMA R13, R13, UR8, R14 ;  /* 0x000000080d0d7c23 */ /* 0x000fe2000800000e */
[----:B------:R-:W-:Y:S01]  /*0fe0*/  I2FP.F32.U32 R7, R10 ;  /* 0x0000000a00077245 */ /* 0x000fe20000201000 */
[----:B------:R-:W-:Y:S01]  /*0ff0*/  FFMA R5, R5, UR8, R16 ;  /* 0x0000000805057c23 */ /* 0x000fe20008000010 */
[----:B------:R-:W-:-:S03]  /*1000*/  I2FP.F32.U32 R6, R6 ;  /* 0x0000000600067245 */ /* 0x000fc60000201000 */
[----:B0-----:R-:W-:Y:S01]  /*1010*/  FFMA R8, R7, UR5, R12 ;  /* 0x0000000507087c23 */ /* 0x001fe2000800000c */
[----:B------:R-:W-:Y:S01]  /*1020*/  I2FP.F32.U32 R10, R11 ;  /* 0x0000000b000a7245 */ /* 0x000fe20000201000 */
[----:B------:R-:W-:-:S04]  /*1030*/  FFMA R9, R6, UR5, R13 ;  /* 0x0000000506097c23 */ /* 0x000fc8000800000d */
[----:B------:R-:W-:-:S07]  /*1040*/  FFMA R7, R10, UR5, R5 ;  /* 0x000000050a077c23 */ /* 0x000fce0008000005 */
.L_x_7:
[----:B------:R-:W-:Y:S05]  /*1050*/  BRA.U UP1, `(.L_x_8) ;  /* 0x0000000101707547 */ /* 0x000fea000b800000 */
        /* <DEDUP_REMOVED lines=10> */
[----:B------:R-:W4:Y:S03]  /*1100*/  LDS.U8 R13, [R4+UR4+0x1] ;  /* 0x00000104040d7984 */ /* 0x000f260008000000 */
[----:B------:R-:W-:Y:S01]  /*1110*/  USHF.L.U32 UR5, UR5, 0x2, URZ ;  /* 0x0000000205057899 */ /* 0x000fe200080006ff */
[----:B------:R-:W5:Y:S01]  /*1120*/  LDS.U8 R14, [R3+UR4+0x1] ;  /* 0x00000104030e7984 */ /* 0x000f620008000000 */
[----:B------:R-:W-:-:S04]  /*1130*/  UIADD3 UR4, UPT, UPT, UR4, 0x2, URZ ;  /* 0x0000000204047890 */ /* 0x000fc8000fffe0ff */
[----:B------:R-:W1:Y:S06]  /*1140*/  LDCU UR6, c[0x3][UR6] ;  /* 0x00c00000060677ac */ /* 0x000e6c0008000800 */
[----:B------:R-:W4:Y:S01]  /*1150*/  LDCU UR5, c[0x3][UR5] ;  /* 0x00c00000050577ac */ /* 0x000f220008000800 */
[----:B0-----:R-:W-:Y:S02]  /*1160*/  I2FP.F32.U32 R6, R5 ;  /* 0x0000000500067245 */ /* 0x001fe40000201000 */
[----:B-1----:R-:W-:-:S03]  /*1170*/  I2FP.F32.U32 R5, R10 ;  /* 0x0000000a00057245 */ /* 0x002fc60000201000 */
[----:B------:R-:W-:Y:S02]  /*1180*/  FFMA R6, R6, UR6, R9 ;  /* 0x0000000606067c23 */ /* 0x000fe40008000009 */
[----:B------:R-:W-:Y:S01]  /*1190*/  FFMA R5, R5, UR6, R8 ;  /* 0x0000000605057c23 */ /* 0x000fe20008000008 */
[----:B--2---:R-:W-:Y:S02]  /*11a0*/  I2FP.F32.U32 R8, R11 ;  /* 0x0000000b00087245 */ /* 0x004fe40000201000 */
[----:B---3--:R-:W-:-:S03]  /*11b0*/  I2FP.F32.U32 R9, R12 ;  /* 0x0000000c00097245 */ /* 0x008fc60000201000 */
[----:B------:R-:W-:Y:S01]  /*11c0*/  FFMA R7, R8, UR6, R7 ;  /* 0x0000000608077c23 */ /* 0x000fe20008000007 */
[----:B----4-:R-:W-:Y:S01]  /*11d0*/  I2FP.F32.U32 R10, R13 ;  /* 0x0000000d000a7245 */ /* 0x010fe20000201000 */
[----:B------:R-:W-:Y:S01]  /*11e0*/  FFMA R9, R9, UR5, R6 ;  /* 0x0000000509097c23 */ /* 0x000fe20008000006 */
[----:B-----5:R-:W-:-:S03]  /*11f0*/  I2FP.F32.U32 R14, R14 ;  /* 0x0000000e000e7245 */ /* 0x020fc60000201000 */
[----:B------:R-:W-:Y:S02]  /*1200*/  FFMA R8, R10, UR5, R5 ;  /* 0x000000050a087c23 */ /* 0x000fe40008000005 */
[----:B------:R-:W-:-:S07]  /*1210*/  FFMA R7, R14, UR5, R7 ;  /* 0x000000050e077c23 */ /* 0x000fce0008000007 */
.L_x_8:
[----:B------:R-:W0:Y:S04]  /*1220*/  LDS.U8 R2, [R2+UR4] ;  /* 0x0000000402027984 */ /* 0x000e280008000000 */
[----:B------:R-:W1:Y:S04]  /*1230*/  LDS.U8 R4, [R4+UR4] ;  /* 0x0000000404047984 */ /* 0x000e680008000000 */
[----:B------:R-:W2:Y:S01]  /*1240*/  LDS.U8 R3, [R3+UR4] ;  /* 0x0000000403037984 */ /* 0x000ea20008000000 */
[----:B------:R-:W-:-:S04]  /*1250*/  UIADD3 UR4, UPT, UPT, UR4, -UR14, URZ ;  /* 0x8000000e04047290 */ /* 0x000fc8000fffe0ff */
[----:B------:R-:W-:-:S04]  /*1260*/  USHF.L.U32 UR4, UR4, 0x1, URZ ;  /* 0x0000000104047899 */ /* 0x000fc800080006ff */
[----:B------:R-:W-:-:S04]  /*1270*/  USHF.R.S32.HI UR4, URZ, 0x1, UR4 ;  /* 0x00000001ff047899 */ /* 0x000fc80008011404 */
[----:B------:R-:W-:-:S12]  /*1280*/  USHF.L.U32 UR4, UR4, 0x2, URZ ;  /* 0x0000000204047899 */ /* 0x000fd800080006ff */
[----:B------:R-:W3:Y:S01]  /*1290*/  LDCU UR4, c[0x3][UR4] ;  /* 0x00c00000040477ac */ /* 0x000ee20008000800 */
[----:B0-----:R-:W-:Y:S02]  /*12a0*/  I2FP.F32.U32 R6, R2 ;  /* 0x0000000200067245 */ /* 0x001fe40000201000 */
[----:B-1----:R-:W-:Y:S02]  /*12b0*/  I2FP.F32.U32 R5, R4 ;  /* 0x0000000400057245 */ /* 0x002fe40000201000 */
[----:B--2---:R-:W-:Y:S01]  /*12c0*/  I2FP.F32.U32 R10, R3 ;  /* 0x00000003000a7245 */ /* 0x004fe20000201000 */
[----:B---3--:R-:W-:Y:S02]  /*12d0*/  FFMA R9, R6, UR4, R9 ;  /* 0x0000000406097c23 */ /* 0x008fe40008000009 */
[----:B------:R-:W-:Y:S02]  /*12e0*/  FFMA R8, R5, UR4, R8 ;  /* 0x0000000405087c23 */ /* 0x000fe40008000008 */
[----:B------:R-:W-:-:S07]  /*12f0*/  FFMA R7, R10, UR4, R7 ;  /* 0x000000040a077c23 */ /* 0x000fce0008000007 */
.L_x_4:
[----:B------:R-:W0:Y:S01]  /*1300*/  LDCU.64 UR4, c[0x0][0x388] ;  /* 0x00007100ff0477ac */ /* 0x000e220008000a00 */
[----:B------:R-:W1:Y:S08]  /*1310*/  F2I.U32.TRUNC.NTZ R7, R7 ;  /* 0x0000000700077305 */ /* 0x000e70000020f000 */
[----:B------:R-:W2:Y:S08]  /*1320*/  F2I.U32.TRUNC.NTZ R5, R8 ;  /* 0x0000000800057305 */ /* 0x000eb0000020f000 */
[----:B------:R-:W3:Y:S01]  /*1330*/  F2I.U32.TRUNC.NTZ R9, R9 ;  /* 0x0000000900097305 */ /* 0x000ee2000020f000 */
[----:B0-----:R-:W-:-:S04]  /*1340*/  IADD3 R2, P0, PT, R0, UR4, RZ ;  /* 0x0000000400027c10 */ /* 0x001fc8000ff1e0ff */
[----:B------:R-:W-:-:S05]  /*1350*/  IADD3.X R3, PT, PT, R23, UR5, RZ, P0, !PT ;  /* 0x0000000517037c10 */ /* 0x000fca00087fe4ff */
[----:B-1----:R-:W-:Y:S04]  /*1360*/  STG.E.U8 desc[UR12][R2.64], R7 ;  /* 0x0000000702007986 */ /* 0x002fe8000c10110c */
[----:B--2---:R-:W-:Y:S04]  /*1370*/  STG.E.U8 desc[UR12][R2.64+0x1], R5 ;  /* 0x0000010502007986 */ /* 0x004fe8000c10110c */
[----:B---3--:R-:W-:Y:S01]  /*1380*/  STG.E.U8 desc[UR12][R2.64+0x2], R9 ;  /* 0x0000020902007986 */ /* 0x008fe2000c10110c */
[----:B------:R-:W-:Y:S05]  /*1390*/  EXIT ;  /* 0x000000000000794d */ /* 0x000fea0003800000 */
.L_x_9:
[----:B------:R-:W-:-:S00]  /*13a0*/  BRA `(.L_x_9) ;  /* 0xfffffffc00fc7947 */ /* 0x000fc0000383ffff */
[----:B------:R-:W-:-:S00]  /*13b0*/  NOP ;  /* 0x0000000000007918 */ /* 0x000fc00000000000 */
        /* <DEDUP_REMOVED lines=12> */
.L_x_20:


//--------------------- .text._Z17gaussianBlurWidthPhS_iiii --------------------------
	.section	.text._Z17gaussianBlurWidthPhS_iiii,"ax",@progbits
	.align	128
        .global         _Z17gaussianBlurWidthPhS_iiii
        .type           _Z17gaussianBlurWidthPhS_iiii,@function
        .size           _Z17gaussianBlurWidthPhS_iiii,(.L_x_21 - _Z17gaussianBlurWidthPhS_iiii)
        .other          _Z17gaussianBlurWidthPhS_iiii,@"STO_CUDA_ENTRY STV_DEFAULT"
_Z17gaussianBlurWidthPhS_iiii:
.text._Z17gaussianBlurWidthPhS_iiii:
[----:B------:R-:W-:Y:S01]  /*0000*/  LDC R1, c[0x0][0x37c] ;  /* 0x0000df00ff017b82 */ /* 0x000fe20000000800 */
[----:B------:R-:W0:Y:S07]  /*0010*/  S2R R16, SR_TID.X ;  /* 0x0000000000107919 */ /* 0x000e2e0000002100 */
[----:B------:R-:W1:Y:S08]  /*0020*/  S2UR UR4, SR_CTAID.X ;  /* 0x00000000000479c3 */ /* 0x000e700000002500 */
[----:B------:R-:W1:Y:S02]  /*0030*/  LDC.64 R6, c[0x0][0x390] ;  /* 0x0000e400ff067b82 */ /* 0x000e640000000a00 */
[----:B-1----:R-:W-:-:S04]  /*0040*/  ISETP.LE.U32.AND P0, PT, R7, UR4, PT ;  /* 0x0000000407007c0c */ /* 0x002fc8000bf03070 */
[----:B0-----:R-:W-:-:S13]  /*0050*/  ISETP.GE.OR P0, PT, R16, R6, P0 ;  /* 0x000000061000720c */ /* 0x001fda0000706670 */
        /* <DEDUP_REMOVED lines=28> */
[----:B------:R-:W-:-:S04]  /*0220*/  IMAD.IADD R2, R14, 0x1, -R5 ;  /* 0x000000010e027824 */ /* 0x000fc800078e0a05 */
        /* <DEDUP_REMOVED lines=15> */
.L_x_11:
[----:B------:R-:W-:Y:S05]  /*0320*/  BSYNC.RECONVERGENT B0 ;  /* 0x0000000000007941 */ /* 0x000fea0003800200 */
.L_x_10:
[----:B------:R-:W2:Y:S01]  /*0330*/  LDCU UR7, c[0x0][0x360] ;  /* 0x00006c00ff0777ac */ /* 0x000ea20008000800 */
[----:B------:R-:W-:Y:S01]  /*0340*/  BSSY.RECONVERGENT B0, `(.L_x_12) ;  /* 0x0000018000007945 */ /* 0x000fe20003800200 */
[C---:B------:R-:W-:Y:S02]  /*0350*/  VIADD R2, R12.reuse, UR4 ;  /* 0x000000040c027c36 */ /* 0x040fe40008000000 */
[C---:B------:R-:W-:Y:S02]  /*0360*/  VIADD R3, R12.reuse, UR5 ;  /* 0x000000050c037c36 */ /* 0x040fe40008000000 */
[C---:B-1----:R-:W-:Y:S01]  /*0370*/  VIADD R4, R12.reuse, UR6 ;  /* 0x000000060c047c36 */ /* 0x042fe20008000000 */
[----:B--2---:R-:W-:-:S13]  /*0380*/  ISETP.GE.U32.AND P0, PT, R12, UR7, PT ;  /* 0x000000070c007c0c */ /* 0x004fda000bf06070 */
[----:B------:R-:W-:Y:S05]  /*0390*/  @!P0 BRA `(.L_x_13) ;  /* 0x0000000000488947 */ /* 0x000fea0003800000 */
[----:B------:R-:W-:-:S04]  /*03a0*/  VIADD R11, R14, UR14 ;  /* 0x0000000e0e0b7c36 */ /* 0x000fc80008000000 */
[----:B------:R-:W-:-:S05]  /*03b0*/  IMAD R11, R11, R17, RZ ;  /* 0x000000110b0b7224 */ /* 0x000fca00078e02ff */
[----:B------:R-:W-:Y:S01]  /*03c0*/  ISETP.GE.AND P0, PT, R11, R6, PT ;  /* 0x000000060b00720c */ /* 0x000fe20003f06270 */
[----:B------:R-:W-:-:S12]  /*03d0*/  IMAD R11, R17, UR14, RZ ;  /* 0x0000000e110b7c24 */ /* 0x000fd8000f8e02ff */
[----:B------:R-:W-:-:S04]  /*03e0*/  @!P0 IADD3 R8, P1, PT, R11, R8, RZ ;  /* 0x000000080b088210 */ /* 0x000fc80007f3e0ff */
[----:B------:R-:W-:-:S05]  /*03f0*/  @!P0 LEA.HI.X.SX32 R9, R11, R9, 0x1, P1 ;  /* 0x000000090b098211 */ /* 0x000fca00008f0eff */
[----:B------:R-:W2:Y:S04]  /*0400*/  @!P0 LDG.E.U8 R14, desc[UR12][R8.64] ;  /* 0x0000000c080e8981 */ /* 0x000ea8000c1e1100 */
[----:B------:R-:W3:Y:S04]  /*0410*/  @!P0 LDG.E.U8 R11, desc[UR12][R8.64+0x1] ;  /* 0x0000010c080b8981 */ /* 0x000ee8000c1e1100 */
[----:B------:R-:W4:Y:S01]  /*0420*/  @!P0 LDG.E.U8 R13, desc[UR12][R8.64+0x2] ;  /* 0x0000020c080d8981 */ /* 0x000f22000c1e1100 */
[----:B------:R-:W-:Y:S01]  /*0430*/  @P0 LOP3.LUT R15, RZ, R12, RZ, 0x33, !PT ;  /* 0x0000000cff0f0212 */ /* 0x000fe200078e33ff */
[----:B------:R-:W-:-:S04]  /*0440*/  @P0 VIADD R6, R6, UR14 ;  /* 0x0000000e06060c36 */ /* 0x000fc80008000000 */
[----:B------:R-:W-:-:S05]  /*0450*/  @P0 IMAD R6, R6, 0x2, R15 ;  /* 0x0000000206060824 */ /* 0x000fca00078e020f */
[----:B------:R1:W-:Y:S04]  /*0460*/  @P0 STS.U8 [R6+UR5], R7 ;  /* 0x0000000706000988 */ /* 0x0003e80008000005 */
[----:B------:R1:W-:Y:S04]  /*0470*/  @P0 STS.U8 [R6+UR6], R10 ;  /* 0x0000000a06000988 */ /* 0x0003e80008000006 */
[----:B------:R1:W-:Y:S04]  /*0480*/  @P0 STS.U8 [R6+UR4], R5 ;  /* 0x0000000506000988 */ /* 0x0003e80008000004 */
[----:B--2---:R1:W-:Y:S04]  /*0490*/  @!P0 STS.U8 [R3+UR14], R14 ;  /* 0x0000000e03008988 */ /* 0x0043e8000800000e */
[----:B---3--:R1:W-:Y:S04]  /*04a0*/  @!P0 STS.U8 [R4+UR14+0x1], R11 ;  /* 0x0000010b04008988 */ /* 0x0083e8000800000e */
[----:B----4-:R1:W-:Y:S02]  /*04b0*/  @!P0 STS.U8 [R2+UR14+0x2], R13 ;  /* 0x0000020d02008988 */ /* 0x0103e4000800000e */
.L_x_13:
[----:B------:R-:W-:Y:S05]  /*04c0*/  BSYNC.RECONVERGENT B0 ;  /* 0x0000000000007941 */ /* 0x000fea0003800200 */
.L_x_12:
[----:B------:R-:W-:Y:S01]  /*04d0*/  BAR.SYNC.DEFER_BLOCKING 0x0 ;  /* 0x0000000000007b1d */ /* 0x000fe20000010000 */
[----:B------:R-:W-:Y:S01]  /*04e0*/  UISETP.GE.AND UP0, UPT, UR14, URZ, UPT ;  /* 0x000000ff0e00728c */ /* 0x000fe2000bf06270 */
[----:B------:R-:W-:Y:S01]  /*04f0*/  CS2R R8, SRZ ;  /* 0x0000000000087805 */ /* 0x000fe2000001ff00 */
[----:B01----:R-:W-:-:S07]  /*0500*/  IMAD.MOV.U32 R7, RZ, RZ, RZ ;  /* 0x000000ffff077224 */ /* 0x003fce00078e00ff */
        /* <DEDUP_REMOVED lines=13> */
.L_x_16:
        /* <DEDUP_REMOVED lines=31> */
[----:B------:R-:W-:Y:S01]  /*07d0*/  USHF.L.U32 UR10, UR10, 0x2, URZ ;  /* 0x000000020a0a7899 */ /* 0x000fe200080006ff */
[----:B------:R-:W1:Y:S01]  /*07e0*/  LDS.U8 R7, [R3+UR4+0x2] ;  /* 0x0000020403077984 */ /* 0x000e620008000000 */
[----:B--2---:R-:W-:Y:S01]  /*07f0*/  I2FP.F32.U32 R10, R10 ;  /* 0x0000000a000a7245 */ /* 0x004fe20000201000 */
[----:B------:R-:W-:Y:S01]  /*0800*/  FFMA R11, R11, UR7, R8 ;  /* 0x000000070b0b7c23 */ /* 0x000fe20008000008 */
[----:B------:R-:W-:Y:S01]  /*0810*/  USHF.L.U32 UR11, UR11, 0x2, URZ ;  /* 0x000000020b0b7899 */ /* 0x000fe200080006ff */
[----:B------:R-:W2:Y:S01]  /*0820*/  LDS.U8 R8, [R2+UR4+0x3] ;  /* 0x0000030402087984 */ /* 0x000ea20008000000 */
[----:B---3--:R-:W-:Y:S01]  /*0830*/  I2FP.F32.U32 R15, R15 ;  /* 0x0000000f000f7245 */ /* 0x008fe20000201000 */
[----:B------:R-:W-:Y:S01]  /*0840*/  FFMA R10, R10, UR7, R9 ;  /* 0x000000070a0a7c23 */ /* 0x000fe20008000009 */
[----:B------:R-:W-:Y:S01]  /*0850*/  UIADD3 UR7, UPT, UPT, UR6, 0x6, URZ ;  /* 0x0000000606077890 */ /* 0x000fe2000fffe0ff */
[----:B------:R-:W3:Y:S01]  /*0860*/  LDS.U8 R9, [R4+UR4+0x3] ;  /* 0x0000030404097984 */ /* 0x000ee20008000000 */
[----:B----4-:R-:W-:Y:S01]  /*0870*/  I2FP.F32.U32 R14, R14 ;  /* 0x0000000e000e7245 */ /* 0x010fe20000201000 */
[----:B------:R-:W-:Y:S01]  /*0880*/  FFMA R19, R15, UR8, R12 ;  /* 0x000000080f137c23 */ /* 0x000fe2000800000c */
[----:B------:R-:W-:Y:S01]  /*0890*/  USHF.R.S32.HI UR7, URZ, 0x1, UR7 ;  /* 0x00000001ff077899 */ /* 0x000fe20008011407 */
[----:B------:R-:W4:Y:S01]  /*08a0*/  LDS.U8 R15, [R3+UR4+0x4] ;  /* 0x00000404030f7984 */ /* 0x000f220008000000 */
[----:B-----5:R-:W-:Y:S01]  /*08b0*/  I2FP.F32.U32 R13, R13 ;  /* 0x0000000d000d7245 */ /* 0x020fe20000201000 */
[----:B------:R-:W-:Y:S01]  /*08c0*/  FFMA R24, R14, UR8, R11 ;  /* 0x000000080e187c23 */ /* 0x000fe2000800000b */
[----:B------:R-:W-:Y:S01]  /*08d0*/  USHF.L.U32 UR7, UR7, 0x2, URZ ;  /* 0x0000000207077899 */ /* 0x000fe200080006ff */
[----:B------:R-:W5:Y:S01]  /*08e0*/  LDS.U8 R11, [R3+UR4+0x5] ;  /* 0x00000504030b7984 */ /* 0x000f620008000000 */
[----:B------:R-:W-:Y:S01]  /*08f0*/  I2FP.F32.U32 R23, R5 ;  /* 0x0000000500177245 */ /* 0x000fe20000201000 */
[----:B------:R-:W-:Y:S01]  /*0900*/  FFMA R10, R13, UR8, R10 ;  /* 0x000000080d0a7c23 */ /* 0x000fe2000800000a */
[----:B------:R-:W-:Y:S01]  /*0910*/  UIADD3 UR8, UPT, UPT, UR6, 0xc, URZ ;  /* 0x0000000c06087890 */ /* 0x000fe2000fffe0ff */
[----:B------:R-:W5:Y:S01]  /*0920*/  LDS.U8 R13, [R2+UR4+0x5] ;  /* 0x00000504020d7984 */ /* 0x000f620008000000 */
[----:B------:R-:W-:Y:S01]  /*0930*/  I2FP.F32.U32 R21, R6 ;  /* 0x0000000600157245 */ /* 0x000fe20000201000 */
[----:B0-----:R-:W-:Y:S01]  /*0940*/  FFMA R24, R23, UR9, R24 ;  /* 0x0000000917187c23 */ /* 0x001fe20008000018 */
[----:B------:R-:W-:Y:S01]  /*0950*/  USHF.R.S32.HI UR8, URZ, 0x1, UR8 ;  /* 0x00000001ff087899 */ /* 0x000fe20008011408 */
[----:B------:R-:W0:Y:S01]  /*0960*/  LDS.U8 R14, [R4+UR4+0x5] ;  /* 0x00000504040e7984 */ /* 0x000e220008000000 */
[----:B------:R-:W-:Y:S01]  /*0970*/  UIADD3 UR6, UPT, UPT, UR6, 0xe, URZ ;  /* 0x0000000e06067890 */ /* 0x000fe2000fffe0ff */
[----:B------:R-:W-:Y:S01]  /*0980*/  FFMA R10, R21, UR9, R10 ;  /* 0x00000009150a7c23 */ /* 0x000fe2000800000a */
[----:B------:R-:W4:Y:S01]  /*0990*/  LDCU UR7, c[0x3][UR7] ;  /* 0x00c00000070777ac */ /* 0x000f220008000800 */
[----:B------:R-:W0:Y:S01]  /*09a0*/  LDS.U8 R5, [R3+UR4+0x6] ;  /* 0x0000060403057984 */ /* 0x000e220008000000 */
[----:B------:R-:W-:Y:S01]  /*09b0*/  I2FP.F32.U32 R16, R16 ;  /* 0x0000001000107245 */ /* 0x000fe20000201000 */
[----:B------:R-:W-:-:S02]  /*09c0*/  USHF.L.U32 UR8, UR8, 0x2, URZ ;  /* 0x0000000208087899 */ /* 0x000fc400080006ff */
[----:B------:R-:W0:Y:S01]  /*09d0*/  LDS.U8 R12, [R2+UR4+0x6] ;  /* 0x00000604020c7984 */ /* 0x000e220008000000 */
[----:B------:R-:W-:Y:S01]  /*09e0*/  USHF.R.S32.HI UR6, URZ, 0x1, UR6 ;  /* 0x00000001ff067899 */ /* 0x000fe20008011406 */
[----:B------:R-:W5:Y:S02]  /*09f0*/  LDCU UR10, c[0x3][UR10] ;  /* 0x00c000000a0a77ac */ /* 0x000f640008000800 */
[----:B------:R-:W0:Y:S01]  /*0a00*/  LDS.U8 R6, [R4+UR4+0x6] ;  /* 0x0000060404067984 */ /* 0x000e220008000000 */
[----:B------:R-:W-:Y:S01]  /*0a10*/  I2FP.F32.U32 R18, R18 ;  /* 0x0000001200127245 */ /* 0x000fe20000201000 */
[----:B------:R-:W-:Y:S02]  /*0a20*/  USHF.L.U32 UR6, UR6, 0x2, URZ ;  /* 0x0000000206067899 */ /* 0x000fe400080006ff */
[----:B------:R-:W0:Y:S01]  /*0a30*/  LDS.U8 R21, [R2+UR4+0x7] ;  /* 0x0000070402157984 */ /* 0x000e220008000000 */
[----:B------:R-:W0:Y:S01]  /*0a40*/  LDCU UR11, c[0x3][UR11] ;  /* 0x00c000000b0b77ac */ /* 0x000e220008000800 */
[----:B-1----:R-:W-:-:S02]  /*0a50*/  I2FP.F32.U32 R26, R7 ;  /* 0x00000007001a7245 */ /* 0x002fc40000201000 */
[----:B------:R-:W1:Y:S01]  /*0a60*/  LDS.U8 R23, [R4+UR4+0x7] ;  /* 0x0000070404177984 */ /* 0x000e620008000000 */
[----:B--2---:R-:W-:Y:S01]  /*0a70*/  I2FP.F32.U32 R7, R8 ;  /* 0x0000000800077245 */ /* 0x004fe20000201000 */
[----:B------:R-:W2:Y:S01]  /*0a80*/  LDCU UR8, c[0x3][UR8] ;  /* 0x00c00000080877ac */ /* 0x000ea20008000800 */
[----:B------:R-:W-:Y:S01]  /*0a90*/  I2FP.F32.U32 R8, R17 ;  /* 0x0000001100087245 */ /* 0x000fe20000201000 */
[----:B------:R-:W1:Y:S01]  /*0aa0*/  LDS.U8 R22, [R3+UR4+0x7] ;  /* 0x0000070403167984 */ /* 0x000e620008000000 */
[----:B------:R-:W-:Y:S01]  /*0ab0*/  FFMA R19, R26, UR9, R19 ;  /* 0x000000091a137c23 */ /* 0x000fe20008000013 */
[----:B---3--:R-:W-:Y:S01]  /*0ac0*/  I2FP.F32.U32 R9, R9 ;  /* 0x0000000900097245 */ /* 0x008fe20000201000 */
[----:B------:R-:W3:Y:S01]  /*0ad0*/  LDCU UR6, c[0x3][UR6] ;  /* 0x00c00000060677ac */ /* 0x000ee20008000800 */
[----:B----4-:R-:W-:Y:S01]  /*0ae0*/  I2FP.F32.U32 R15, R15 ;  /* 0x0000000f000f7245 */ /* 0x010fe20000201000 */
[----:B------:R-:W-:Y:S01]  /*0af0*/  FFMA R8, R8, UR7, R19 ;  /* 0x0000000708087c23 */ /* 0x000fe20008000013 */
[----:B------:R-:W-:Y:S01]  /*0b00*/  FFMA R7, R7, UR7, R10 ;  /* 0x0000000707077c23 */ /* 0x000fe2000800000a */
[----:B------:R-:W-:Y:S01]  /*0b10*/  UIADD3 UR4, UPT, UPT, UR4, 0x8, URZ ;  /* 0x0000000804047890 */ /* 0x000fe2000fffe0ff */
[----:B------:R-:W-:Y:S01]  /*0b20*/  FFMA R9, R9, UR7, R24 ;  /* 0x0000000709097c23 */ /* 0x000fe20008000018 */
[----:B-----5:R-:W-:Y:S01]  /*0b30*/  I2FP.F32.U32 R11, R11 ;  /* 0x0000000b000b7245 */ /* 0x020fe20000201000 */
[----:B------:R-:W-:Y:S01]  /*0b40*/  FFMA R8, R15, UR10, R8 ;  /* 0x0000000a0f087c23 */ /* 0x000fe20008000008 */
[----:B------:R-:W-:Y:S01]  /*0b50*/  UIADD3 UR7, UPT, UPT, UR4, UR14, URZ ;  /* 0x0000000e04077290 */ /* 0x000fe2000fffe0ff */
[----:B------:R-:W-:Y:S01]  /*0b60*/  I2FP.F32.U32 R10, R13 ;  /* 0x0000000d000a7245 */ /* 0x000fe20000201000 */
[----:B------:R-:W-:Y:S01]  /*0b70*/  FFMA R7, R16, UR10, R7 ;  /* 0x0000000a10077c23 */ /* 0x000fe20008000007 */
[----:B------:R-:W-:Y:S01]  /*0b80*/  FFMA R9, R18, UR10, R9 ;  /* 0x0000000a12097c23 */ /* 0x000fe20008000009 */
[----:B0-----:R-:W-:Y:S01]  /*0b90*/  FFMA R8, R11, UR11, R8 ;  /* 0x0000000b0b087c23 */ /* 0x001fe20008000008 */
[----:B------:R-:W-:Y:S01]  /*0ba0*/  I2FP.F32.U32 R14, R14 ;  /* 0x0000000e000e7245 */ /* 0x000fe20000201000 */
[----:B------:R-:W-:Y:S01]  /*0bb0*/  UISETP.NE.AND UP2, UPT, UR7, UR5, UPT ;  /* 0x000000050700728c */ /* 0x000fe2000bf45270 */
[----:B------:R-:W-:Y:S01]  /*0bc0*/  FFMA R7, R10, UR11, R7 ;  /* 0x0000000b0a077c23 */ /* 0x000fe20008000007 */
[----:B------:R-:W-:-:S02]  /*0bd0*/  I2FP.F32.U32 R5, R5 ;  /* 0x0000000500057245 */ /* 0x000fc40000201000 */
[----:B------:R-:W-:Y:S01]  /*0be0*/  FFMA R9, R14, UR11, R9 ;  /* 0x0000000b0e097c23 */ /* 0x000fe20008000009 */
[----:B------:R-:W-:Y:S02]  /*0bf0*/  I2FP.F32.U32 R12, R12 ;  /* 0x0000000c000c7245 */ /* 0x000fe40000201000 */
[----:B--2---:R-:W-:Y:S01]  /*0c00*/  FFMA R5, R5, UR8, R8 ;  /* 0x0000000805057c23 */ /* 0x004fe20008000008 */
[----:B------:R-:W-:Y:S02]  /*0c10*/  I2FP.F32.U32 R6, R6 ;  /* 0x0000000600067245 */ /* 0x000fe40000201000 */
[----:B------:R-:W-:Y:S01]  /*0c20*/  FFMA R7, R12, UR8, R7 ;  /* 0x000000080c077c23 */ /* 0x000fe20008000007 */
[----:B------:R-:W-:Y:S02]  /*0c30*/  I2FP.F32.U32 R8, R21 ;  /* 0x0000001500087245 */ /* 0x000fe40000201000 */
[----:B------:R-:W-:Y:S01]  /*0c40*/  FFMA R6, R6, UR8, R9 ;  /* 0x0000000806067c23 */ /* 0x000fe20008000009 */
[----:B-1----:R-:W-:-:S02]  /*0c50*/  I2FP.F32.U32 R23, R23 ;  /* 0x0000001700177245 */ /* 0x002fc40000201000 */
[----:B---3--:R-:W-:Y:S01]  /*0c60*/  FFMA R9, R8, UR6, R7 ;  /* 0x0000000608097c23 */ /* 0x008fe20008000007 */
[----:B------:R-:W-:Y:S02]  /*0c70*/  I2FP.F32.U32 R22, R22 ;  /* 0x0000001600167245 */ /* 0x000fe40000201000 */
[----:B------:R-:W-:-:S03]  /*0c80*/  FFMA R8, R23, UR6, R6 ;  /* 0x0000000617087c23 */ /* 0x000fc60008000006 */
[----:B------:R-:W-:Y:S01]  /*0c90*/  FFMA R7, R22, UR6, R5 ;  /* 0x0000000616077c23 */ /* 0x000fe20008000005 */
[----:B------:R-:W-:Y:S06]  /*0ca0*/  BRA.U UP2, `(.L_x_16) ;  /* 0xfffffff9024c7547 */ /* 0x000fec000b83ffff */
.L_x_15:
        /* <DEDUP_REMOVED lines=55> */
.L_x_17:
        /* <DEDUP_REMOVED lines=29> */
.L_x_18:
        /* <DEDUP_REMOVED lines=14> */
.L_x_14:
        /* <DEDUP_REMOVED lines=10> */
.L_x_19:
        /* <DEDUP_REMOVED lines=9> */
.L_x_21:


//--------------------- .nv.shared._Z18gaussianBlurHeightPhS_iiii --------------------------
	.section	.nv.shared._Z18gaussianBlurHeightPhS_iiii,"aw",@nobits
	.sectionflags	@""
.nv.shared._Z18gaussianBlurHeightPhS_iiii:
	.zero		4102


//--------------------- .nv.shared.reserved.0     --------------------------
	.section	.nv.shared.reserved.0,"aw",@nobits
	.weak		__nv_reservedSMEM_offset_0_alias
	.size		__nv_reservedSMEM_offset_0_alias, 0, 64
	.other		__nv_reservedSMEM_offset_0_alias,@"STO_CUDA_RESERVED_SHARED STV_DEFAULT"
__nv_reservedSMEM_offset_0_alias:
	.zero		0
	.zero		64


//--------------------- .nv.shared._Z17gaussianBlurWidthPhS_iiii --------------------------
	.section	.nv.shared._Z17gaussianBlurWidthPhS_iiii,"aw",@nobits
	.sectionflags	@""
.nv.shared._Z17gaussianBlurWidthPhS_iiii:
	.zero		4102


//--------------------- .nv.constant0._Z18gaussianBlurHeightPhS_iiii --------------------------
	.section	.nv.constant0._Z18gaussianBlurHeightPhS_iiii,"a",@progbits
	.sectionflags	@""
	.align	4
.nv.constant0._Z18gaussianBlurHeightPhS_iiii:
	.zero		928


//--------------------- .nv.constant0._Z17gaussianBlurWidthPhS_iiii --------------------------
	.section	.nv.constant0._Z17gaussianBlurWidthPhS_iiii,"a",@progbits
	.sectionflags	@""
	.align	4
.nv.constant0._Z17gaussianBlurWidthPhS_iiii:
	.zero		928


//--------------------- SYMBOLS --------------------------

	.type		.nv.reservedSmem.offset0,@object
	.size		.nv.reservedSmem.offset0,0x4
	.type		.nv.reservedSmem.cap,@object
	.size		.nv.reservedSmem.cap,0x4
